// auto-generated by cutlass_sweep.gemm — config: {"arch": "sm_100", "cluster_m": 1, "cluster_n": 1, "dtype": "e5m2", "dtype_b": "e4m3", "layout": "nn", "stages": 0, "tile_k": 128, "tile_m": 64, "tile_n": 64}
#include "cutlass/cutlass.h"
#include "cutlass/gemm/collective/collective_builder.hpp"
#include "cutlass/gemm/device/gemm_universal_adapter.h"
#include "cutlass/gemm/kernel/gemm_universal.hpp"
#include "cutlass/epilogue/collective/collective_builder.hpp"

using ElemA = cutlass::float_e5m2_t;
using ElemB = cutlass::float_e4m3_t;
using ElemCD = cutlass::float_e5m2_t;
using Acc  = float;
using TileShape    = cute::Shape<cute::_64, cute::_64, cute::_128>;
using ClusterShape = cute::Shape<cute::_1, cute::_1, cute::_1>;

using CollectiveEpilogue = typename cutlass::epilogue::collective::CollectiveBuilder<
    cutlass::arch::Sm100, cutlass::arch::OpClassTensorOp,
    TileShape, ClusterShape,
    cutlass::epilogue::collective::EpilogueTileAuto,
    Acc, Acc,
    ElemCD, cutlass::layout::RowMajor, 128 / cutlass::sizeof_bits<ElemCD>::value,
    ElemCD, cutlass::layout::RowMajor, 128 / cutlass::sizeof_bits<ElemCD>::value,
    cutlass::epilogue::collective::EpilogueScheduleAuto
  >::CollectiveOp;

using CollectiveMainloop = typename cutlass::gemm::collective::CollectiveBuilder<
    cutlass::arch::Sm100, cutlass::arch::OpClassTensorOp,
    ElemA, cutlass::layout::RowMajor, 128 / cutlass::sizeof_bits<ElemA>::value,
    ElemB, cutlass::layout::RowMajor, 128 / cutlass::sizeof_bits<ElemB>::value,
    Acc,
    TileShape, ClusterShape,
    cutlass::gemm::collective::StageCountAutoCarveout<static_cast<int>(sizeof(typename CollectiveEpilogue::SharedStorage))>,
    cutlass::gemm::collective::KernelScheduleAuto
  >::CollectiveOp;

using GemmKernel = cutlass::gemm::kernel::GemmUniversal<
    cute::Shape<int,int,int,int>,
    CollectiveMainloop,
    CollectiveEpilogue
>;
using Gemm = cutlass::gemm::device::GemmUniversalAdapter<GemmKernel>;

// Force the device kernel symbol into the cubin without needing a host main.
auto* _anchor = &cutlass::device_kernel<GemmKernel>;


// ===== COMPILED SASS (sm_100a) =====

	.target	sm_100a

	.elftype	@"ET_EXEC"


//--------------------- .note.nv.tkinfo           --------------------------
	.section	.note.nv.tkinfo,"",@"SHT_NOTE"
	.sectionflags	@"SHF_NOTE_NV_TKINFO"
	.tkinfo
        /*0018*/ 	.word	0x00000002
        /*0030*/ 	.string	""
        /*0030*/ 	.string	"ptxas"
        /*0030*/ 	.string	"Cuda compilation tools, release 13.0, V13.0.88"
        /*0030*/ 	.string	"Build cuda_13.0.r13.0/compiler.36424714_0"
        /*0030*/ 	.string	"-arch sm_100a -m 64 "



//--------------------- .note.nv.cuinfo           --------------------------
	.section	.note.nv.cuinfo,"",@"SHT_NOTE"
	.sectionflags	@"SHF_NOTE_NV_CUINFO"
        /*0018*/ 	.short	0x0002
        /*001a*/ 	.short	0x0064
        /*001c*/ 	.short	0x0082
	.zero		2


//--------------------- .nv.info                  --------------------------
	.section	.nv.info,"",@"SHT_CUDA_INFO"
	.align	4


	//----- nvinfo : EIATTR_REGCOUNT
	.align		4
        /*0000*/ 	.byte	0x04, 0x2f
        /*0002*/ 	.short	(.L_19 - .L_18)
	.align		4
.L_18:
        /*0004*/ 	.word	index@(_ZN7cutlass13device_kernelINS_4gemm6kernel13GemmUniversalIN4cute5tupleIJiiiiEEENS1_10collective13CollectiveMmaINS1_35MainloopSm100TmaUmmaWarpSpecializedILi13ELi2ELi4ENS5_IJNS4_1CILi1EEESB_SB_EEEEENS5_IJNSA_ILi64EEESE_NSA_ILi128EEEEEENS_12float_e5m2_tENS5_IJlSB_lEEENS_12float_e4m3_tENS5_IJSB_llEEENS4_8TiledMMAINS4_8MMA_AtomIJNS4_10MMA_TraitsINS4_19SM100_MMA_F8F6F4_SSEJSH_SJ_fSE_SE_NS4_17integral_constantINS4_4UMMA5MajorELSR_0EEENSP_ISR_LSR_1EEENSP_INSQ_7ScaleInELSU_0EEESV_EEEEEENS4_6LayoutISC_NS5_IJNSA_ILi0EEESZ_SZ_EEEEENS5_IJNS4_10UnderscoreES12_S12_EEEEENS4_13SM90_TMA_LOADENS4_14ComposedLayoutINS4_7SwizzleILi3ELi4ELi3EEENS4_18smem_ptr_flag_bitsILi8EEENSY_INS5_IJNSA_ILi8EEESF_EEENS5_IJSF_SB_EEEEEEEvNS4_8identityES15_NS16_INS17_ILi2ELi4ELi3EEES1A_NSY_INS5_IJSE_S1B_EEENS5_IJSB_SE_EEEEEEEvS1G_EENS_8epilogue10collective18CollectiveEpilogueINS1N_23Sm100TmaWarpSpecializedILi1ELi1ELi32ELb0ELb0EEEJSG_NS5_IJNSY_ISE_SB_EES1S_EEESH_SI_SH_SI_NS1N_6fusion15FusionCallbacksIS1R_NS1U_17LinearCombinationISH_fSH_fLNS_15FloatRoundStyleE2EEESG_S1T_JEEENS4_5SM1004TMEM4LOAD26SM100_TMEM_LOAD_16dp32b32xES15_NS16_IS1H_S1A_NSY_INS5_IJS1B_SE_EEENS5_IJSE_SB_EEEEEEENS4_39AutoVectorizingCopyWithAssumedAlignmentILi128EEENS4_14SM90_TMA_STOREES27_S29_S29_EEEvvEEEEvNT_6ParamsE)
        /*0008*/ 	.word	0x00000078


	//----- nvinfo : EIATTR_FRAME_SIZE
	.align		4
.L_19:
        /*000c*/ 	.byte	0x04, 0x11
        /*000e*/ 	.short	(.L_21 - .L_20)
	.align		4
.L_20:
        /*0010*/ 	.word	index@($__internal_2_$__cuda_sm10x_tcgen05_guardrail_trap_unallocated_columns_being_dealloced)
        /*0014*/ 	.word	0x00000000


	//----- nvinfo : EIATTR_FRAME_SIZE
	.align		4
.L_21:
        /*0018*/ 	.byte	0x04, 0x11
        /*001a*/ 	.short	(.L_23 - .L_22)
	.align		4
.L_22:
        /*001c*/ 	.word	index@($__internal_1_$__cuda_sm10x_tcgen05_guardrail_trap_phase_invalid_during_alloc)
        /*0020*/ 	.word	0x00000000


	//----- nvinfo : EIATTR_FRAME_SIZE
	.align		4
.L_23:
        /*0024*/ 	.byte	0x04, 0x11
        /*0026*/ 	.short	(.L_25 - .L_24)
	.align		4
.L_24:
        /*0028*/ 	.word	index@($__internal_0_$__cuda_sm10x_tcgen05_guardrail_trap_col_being_dealloced_not_returned_by_alloc)
        /*002c*/ 	.word	0x00000000


	//----- nvinfo : EIATTR_FRAME_SIZE
	.align		4
.L_25:
        /*0030*/ 	.byte	0x04, 0x11
        /*0032*/ 	.short	(.L_27 - .L_26)
	.align		4
.L_26:
        /*0034*/ 	.word	index@(_ZN7cutlass13device_kernelINS_4gemm6kernel13GemmUniversalIN4cute5tupleIJiiiiEEENS1_10collective13CollectiveMmaINS1_35MainloopSm100TmaUmmaWarpSpecializedILi13ELi2ELi4ENS5_IJNS4_1CILi1EEESB_SB_EEEEENS5_IJNSA_ILi64EEESE_NSA_ILi128EEEEEENS_12float_e5m2_tENS5_IJlSB_lEEENS_12float_e4m3_tENS5_IJSB_llEEENS4_8TiledMMAINS4_8MMA_AtomIJNS4_10MMA_TraitsINS4_19SM100_MMA_F8F6F4_SSEJSH_SJ_fSE_SE_NS4_17integral_constantINS4_4UMMA5MajorELSR_0EEENSP_ISR_LSR_1EEENSP_INSQ_7ScaleInELSU_0EEESV_EEEEEENS4_6LayoutISC_NS5_IJNSA_ILi0EEESZ_SZ_EEEEENS5_IJNS4_10UnderscoreES12_S12_EEEEENS4_13SM90_TMA_LOADENS4_14ComposedLayoutINS4_7SwizzleILi3ELi4ELi3EEENS4_18smem_ptr_flag_bitsILi8EEENSY_INS5_IJNSA_ILi8EEESF_EEENS5_IJSF_SB_EEEEEEEvNS4_8identityES15_NS16_INS17_ILi2ELi4ELi3EEES1A_NSY_INS5_IJSE_S1B_EEENS5_IJSB_SE_EEEEEEEvS1G_EENS_8epilogue10collective18CollectiveEpilogueINS1N_23Sm100TmaWarpSpecializedILi1ELi1ELi32ELb0ELb0EEEJSG_NS5_IJNSY_ISE_SB_EES1S_EEESH_SI_SH_SI_NS1N_6fusion15FusionCallbacksIS1R_NS1U_17LinearCombinationISH_fSH_fLNS_15FloatRoundStyleE2EEESG_S1T_JEEENS4_5SM1004TMEM4LOAD26SM100_TMEM_LOAD_16dp32b32xES15_NS16_IS1H_S1A_NSY_INS5_IJS1B_SE_EEENS5_IJSE_SB_EEEEEEENS4_39AutoVectorizingCopyWithAssumedAlignmentILi128EEENS4_14SM90_TMA_STOREES27_S29_S29_EEEvvEEEEvNT_6ParamsE)
        /*0038*/ 	.word	0x00000000


	//----- nvinfo : EIATTR_MIN_STACK_SIZE
	.align		4
.L_27:
        /*003c*/ 	.byte	0x04, 0x12
        /*003e*/ 	.short	(.L_29 - .L_28)
	.align		4
.L_28:
        /*0040*/ 	.word	index@(_ZN7cutlass13device_kernelINS_4gemm6kernel13GemmUniversalIN4cute5tupleIJiiiiEEENS1_10collective13CollectiveMmaINS1_35MainloopSm100TmaUmmaWarpSpecializedILi13ELi2ELi4ENS5_IJNS4_1CILi1EEESB_SB_EEEEENS5_IJNSA_ILi64EEESE_NSA_ILi128EEEEEENS_12float_e5m2_tENS5_IJlSB_lEEENS_12float_e4m3_tENS5_IJSB_llEEENS4_8TiledMMAINS4_8MMA_AtomIJNS4_10MMA_TraitsINS4_19SM100_MMA_F8F6F4_SSEJSH_SJ_fSE_SE_NS4_17integral_constantINS4_4UMMA5MajorELSR_0EEENSP_ISR_LSR_1EEENSP_INSQ_7ScaleInELSU_0EEESV_EEEEEENS4_6LayoutISC_NS5_IJNSA_ILi0EEESZ_SZ_EEEEENS5_IJNS4_10UnderscoreES12_S12_EEEEENS4_13SM90_TMA_LOADENS4_14ComposedLayoutINS4_7SwizzleILi3ELi4ELi3EEENS4_18smem_ptr_flag_bitsILi8EEENSY_INS5_IJNSA_ILi8EEESF_EEENS5_IJSF_SB_EEEEEEEvNS4_8identityES15_NS16_INS17_ILi2ELi4ELi3EEES1A_NSY_INS5_IJSE_S1B_EEENS5_IJSB_SE_EEEEEEEvS1G_EENS_8epilogue10collective18CollectiveEpilogueINS1N_23Sm100TmaWarpSpecializedILi1ELi1ELi32ELb0ELb0EEEJSG_NS5_IJNSY_ISE_SB_EES1S_EEESH_SI_SH_SI_NS1N_6fusion15FusionCallbacksIS1R_NS1U_17LinearCombinationISH_fSH_fLNS_15FloatRoundStyleE2EEESG_S1T_JEEENS4_5SM1004TMEM4LOAD26SM100_TMEM_LOAD_16dp32b32xES15_NS16_IS1H_S1A_NSY_INS5_IJS1B_SE_EEENS5_IJSE_SB_EEEEEEENS4_39AutoVectorizingCopyWithAssumedAlignmentILi128EEENS4_14SM90_TMA_STOREES27_S29_S29_EEEvvEEEEvNT_6ParamsE)
        /*0044*/ 	.word	0x00000000
.L_29:


//--------------------- .nv.compat                --------------------------
	.section	.nv.compat,"",@"SHT_CUDA_COMPAT_INFO"
	.align	4
        /*0000*/ 	.byte	0x02, 0x09, 0x01, 0x00, 0x02, 0x02, 0x02, 0x00, 0x02, 0x05, 0x05, 0x00, 0x03, 0x07, 0x01, 0x01
        /*0010*/ 	.byte	0x02, 0x03, 0x01, 0x00, 0x02, 0x06, 0x01, 0x00, 0x04, 0x0b, 0x08, 0x00, 0x09, 0x00, 0x00, 0x00
        /*0020*/ 	.byte	0x00, 0x00, 0x00, 0x00


//--------------------- .nv.info._ZN7cutlass13device_kernelINS_4gemm6kernel13GemmUniversalIN4cute5tupleIJiiiiEEENS1_10collective13CollectiveMmaINS1_35MainloopSm100TmaUmmaWarpSpecializedILi13ELi2ELi4ENS5_IJNS4_1CILi1EEESB_SB_EEEEENS5_IJNSA_ILi64EEESE_NSA_ILi128EEEEEENS_12float_e5m2_tENS5_IJlSB_lEEENS_12float_e4m3_tENS5_IJSB_llEEENS4_8TiledMMAINS4_8MMA_AtomIJNS4_10MMA_TraitsINS4_19SM100_MMA_F8F6F4_SSEJSH_SJ_fSE_SE_NS4_17integral_constantINS4_4UMMA5MajorELSR_0EEENSP_ISR_LSR_1EEENSP_INSQ_7ScaleInELSU_0EEESV_EEEEEENS4_6LayoutISC_NS5_IJNSA_ILi0EEESZ_SZ_EEEEENS5_IJNS4_10UnderscoreES12_S12_EEEEENS4_13SM90_TMA_LOADENS4_14ComposedLayoutINS4_7SwizzleILi3ELi4ELi3EEENS4_18smem_ptr_flag_bitsILi8EEENSY_INS5_IJNSA_ILi8EEESF_EEENS5_IJSF_SB_EEEEEEEvNS4_8identityES15_NS16_INS17_ILi2ELi4ELi3EEES1A_NSY_INS5_IJSE_S1B_EEENS5_IJSB_SE_EEEEEEEvS1G_EENS_8epilogue10collective18CollectiveEpilogueINS1N_23Sm100TmaWarpSpecializedILi1ELi1ELi32ELb0ELb0EEEJSG_NS5_IJNSY_ISE_SB_EES1S_EEESH_SI_SH_SI_NS1N_6fusion15FusionCallbacksIS1R_NS1U_17LinearCombinationISH_fSH_fLNS_15FloatRoundStyleE2EEESG_S1T_JEEENS4_5SM1004TMEM4LOAD26SM100_TMEM_LOAD_16dp32b32xES15_NS16_IS1H_S1A_NSY_INS5_IJS1B_SE_EEENS5_IJSE_SB_EEEEEEENS4_39AutoVectorizingCopyWithAssumedAlignmentILi128EEENS4_14SM90_TMA_STOREES27_S29_S29_EEEvvEEEEvNT_6ParamsE --------------------------
	.section	.nv.info._ZN7cutlass13device_kernelINS_4gemm6kernel13GemmUniversalIN4cute5tupleIJiiiiEEENS1_10collective13CollectiveMmaINS1_35MainloopSm100TmaUmmaWarpSpecializedILi13ELi2ELi4ENS5_IJNS4_1CILi1EEESB_SB_EEEEENS5_IJNSA_ILi64EEESE_NSA_ILi128EEEEEENS_12float_e5m2_tENS5_IJlSB_lEEENS_12float_e4m3_tENS5_IJSB_llEEENS4_8TiledMMAINS4_8MMA_AtomIJNS4_10MMA_TraitsINS4_19SM100_MMA_F8F6F4_SSEJSH_SJ_fSE_SE_NS4_17integral_constantINS4_4UMMA5MajorELSR_0EEENSP_ISR_LSR_1EEENSP_INSQ_7ScaleInELSU_0EEESV_EEEEEENS4_6LayoutISC_NS5_IJNSA_ILi0EEESZ_SZ_EEEEENS5_IJNS4_10UnderscoreES12_S12_EEEEENS4_13SM90_TMA_LOADENS4_14ComposedLayoutINS4_7SwizzleILi3ELi4ELi3EEENS4_18smem_ptr_flag_bitsILi8EEENSY_INS5_IJNSA_ILi8EEESF_EEENS5_IJSF_SB_EEEEEEEvNS4_8identityES15_NS16_INS17_ILi2ELi4ELi3EEES1A_NSY_INS5_IJSE_S1B_EEENS5_IJSB_SE_EEEEEEEvS1G_EENS_8epilogue10collective18CollectiveEpilogueINS1N_23Sm100TmaWarpSpecializedILi1ELi1ELi32ELb0ELb0EEEJSG_NS5_IJNSY_ISE_SB_EES1S_EEESH_SI_SH_SI_NS1N_6fusion15FusionCallbacksIS1R_NS1U_17LinearCombinationISH_fSH_fLNS_15FloatRoundStyleE2EEESG_S1T_JEEENS4_5SM1004TMEM4LOAD26SM100_TMEM_LOAD_16dp32b32xES15_NS16_IS1H_S1A_NSY_INS5_IJS1B_SE_EEENS5_IJSE_SB_EEEEEEENS4_39AutoVectorizingCopyWithAssumedAlignmentILi128EEENS4_14SM90_TMA_STOREES27_S29_S29_EEEvvEEEEvNT_6ParamsE,"",@"SHT_CUDA_INFO"
	.sectionflags	@""
	.align	4


	//----- nvinfo : EIATTR_CUDA_API_VERSION
	.align		4
        /*0000*/ 	.byte	0x04, 0x37
        /*0002*/ 	.short	(.L_31 - .L_30)
.L_30:
        /*0004*/ 	.word	0x00000082


	//----- nvinfo : EIATTR_KPARAM_INFO
	.align		4
.L_31:
        /*0008*/ 	.byte	0x04, 0x17
        /*000a*/ 	.short	(.L_33 - .L_32)
.L_32:
        /*000c*/ 	.word	0x00000000
        /*0010*/ 	.short	0x0000
        /*0012*/ 	.short	0x0000
        /*0014*/ 	.byte	0x00, 0xf0, 0x01, 0x20


	//----- nvinfo : EIATTR_AT_ENTRY_FRAGMENTS
	.align		4
.L_33:
        /*0018*/ 	.byte	0x04, 0x4f
        /*001a*/ 	.short	(.L_35 - .L_34)


	//   ....[0]....
.L_34:
        /*001c*/ 	.word	0x00000006


	//----- nvinfo : EIATTR_RESERVED_SMEM_USED
	.align		4
.L_35:
        /*0020*/ 	.byte	0x01, 0x41
	.zero		2


	//----- nvinfo : EIATTR_SPARSE_MMA_MASK
	.align		4
        /*0024*/ 	.byte	0x03, 0x50
        /*0026*/ 	.short	0x0000


	//----- nvinfo : EIATTR_TCGEN05_1CTA_USED
	.align		4
        /*0028*/ 	.byte	0x01, 0x51
	.zero		2


	//----- nvinfo : EIATTR_MAXREG_COUNT
	.align		4
        /*002c*/ 	.byte	0x03, 0x1b
        /*002e*/ 	.short	0x00ff


	//----- nvinfo : EIATTR_NUM_BARRIERS
	.align		4
        /*0030*/ 	.byte	0x02, 0x4c
        /*0032*/ 	.byte	0x07
	.zero		1


	//----- nvinfo : EIATTR_EXTERNS
	.align		4
        /*0034*/ 	.byte	0x04, 0x0f
        /*0036*/ 	.short	(.L_37 - .L_36)


	//   ....[0]....
	.align		4
.L_36:
        /*0038*/ 	.word	index@(__assertfail)


	//----- nvinfo : EIATTR_MERCURY_ISA_VERSION
	.align		4
.L_37:
        /*003c*/ 	.byte	0x03, 0x5f
        /*003e*/ 	.short	0x0101


	//----- nvinfo : EIATTR_INT_WARP_WIDE_INSTR_OFFSETS
	.align		4
        /*0040*/ 	.byte	0x04, 0x31
        /*0042*/ 	.short	(.L_39 - .L_38)


	//   ....[0]....
.L_38:
        /*0044*/ 	.word	0x00001eb0


	//   ....[1]....
        /*0048*/ 	.word	0x00003e60


	//   ....[2]....
        /*004c*/ 	.word	0x00003e80


	//   ....[3]....
        /*0050*/ 	.word	0x00003eb0


	//   ....[4]....
        /*0054*/ 	.word	0x000048c0


	//   ....[5]....
        /*0058*/ 	.word	0x000049b0


	//----- nvinfo : EIATTR_COOP_GROUP_MASK_REGIDS
	.align		4
.L_39:
        /*005c*/ 	.byte	0x04, 0x29
        /*005e*/ 	.short	(.L_41 - .L_40)


	//   ....[0]....
.L_40:
        /*0060*/ 	.word	0xffffffff


	//   ....[1]....
        /*0064*/ 	.word	0xffffffff


	//   ....[2]....
        /*0068*/ 	.word	0xffffffff


	//   ....[3]....
        /*006c*/ 	.word	0xffffffff


	//   ....[4]....
        /*0070*/ 	.word	0xffffffff


	//   ....[5]....
        /*0074*/ 	.word	0xffffffff


	//   ....[6]....
        /*0078*/ 	.word	0xffffffff


	//   ....[7]....
        /*007c*/ 	.word	0xffffffff


	//   ....[8]....
        /*0080*/ 	.word	0xffffffff


	//   ....[9]....
        /*0084*/ 	.word	0xffffffff


	//   ....[10]....
        /*0088*/ 	.word	0xffffffff


	//   ....[11]....
        /*008c*/ 	.word	0xffffffff


	//   ....[12]....
        /*0090*/ 	.word	0xffffffff


	//----- nvinfo : EIATTR_COOP_GROUP_INSTR_OFFSETS
	.align		4
.L_41:
        /*0094*/ 	.byte	0x04, 0x28
        /*0096*/ 	.short	(.L_43 - .L_42)


	//   ....[0]....
.L_42:
        /*0098*/ 	.word	0x00000090


	//   ....[1]....
        /*009c*/ 	.word	0x000004d0


	//   ....[2]....
        /*00a0*/ 	.word	0x00000790


	//   ....[3]....
        /*00a4*/ 	.word	0x000008d0


	//   ....[4]....
        /*00a8*/ 	.word	0x000009d0


	//   ....[5]....
        /*00ac*/ 	.word	0x00000b40


	//   ....[6]....
        /*00b0*/ 	.word	0x00000ce0


	//   ....[7]....
        /*00b4*/ 	.word	0x00001d90


	//   ....[8]....
        /*00b8*/ 	.word	0x00003080


	//   ....[9]....
        /*00bc*/ 	.word	0x00003290


	//   ....[10]....
        /*00c0*/ 	.word	0x000032c0


	//   ....[11]....
        /*00c4*/ 	.word	0x00003d40


	//   ....[12]....
        /*00c8*/ 	.word	0x00003f70


	//----- nvinfo : EIATTR_VRC_CTA_INIT_COUNT
	.align		4
.L_43:
        /*00cc*/ 	.byte	0x02, 0x4a
        /*00ce*/ 	.byte	0x80
	.zero		1


	//----- nvinfo : EIATTR_SYSCALL_OFFSETS
	.align		4
        /*00d0*/ 	.byte	0x04, 0x46
        /*00d2*/ 	.short	(.L_45 - .L_44)


	//   ....[0]....
.L_44:
        /*00d4*/ 	.word	0x000053d0


	//   ....[1]....
        /*00d8*/ 	.word	0x00005510


	//   ....[2]....
        /*00dc*/ 	.word	0x00005c70


	//----- nvinfo : EIATTR_MBARRIER_INSTR_OFFSETS
	.align		4
.L_45:
        /*00e0*/ 	.byte	0x04, 0x39
        /*00e2*/ 	.short	(.L_47 - .L_46)


	//   ....[0]....
.L_46:
        /*00e4*/ 	.word	0x000005d0
        /*00e8*/ 	.word	0x000000ff
        /*00ec*/ 	.word	0x00000000
        /*00f0*/ 	.short	0x0100
        /*00f2*/ 	.byte	0x05
	.zero		1


	//   ....[1]....
        /*00f4*/ 	.word	0x000005e0
        /*00f8*/ 	.word	0x000000ff
        /*00fc*/ 	.word	0x00000068
        /*0100*/ 	.short	0x0100
        /*0102*/ 	.byte	0x05
	.zero		1


	//   ....[2]....
        /*0104*/ 	.word	0x000005f0
        /*0108*/ 	.word	0x000000ff
        /*010c*/ 	.word	0x00000008
        /*0110*/ 	.short	0x0100
        /*0112*/ 	.byte	0x05
	.zero		1


	//   ....[3]....
        /*0114*/ 	.word	0x00000600
        /*0118*/ 	.word	0x000000ff
        /*011c*/ 	.word	0x00000070
        /*0120*/ 	.short	0x0100
        /*0122*/ 	.byte	0x05
	.zero		1


	//   ....[4]....
        /*0124*/ 	.word	0x00000610
        /*0128*/ 	.word	0x000000ff
        /*012c*/ 	.word	0x00000010
        /*0130*/ 	.short	0x0100
        /*0132*/ 	.byte	0x05
	.zero		1


	//   ....[5]....
        /*0134*/ 	.word	0x00000620
        /*0138*/ 	.word	0x000000ff
        /*013c*/ 	.word	0x00000078
        /*0140*/ 	.short	0x0100
        /*0142*/ 	.byte	0x05
	.zero		1


	//   ....[6]....
        /*0144*/ 	.word	0x00000630
        /*0148*/ 	.word	0x000000ff
        /*014c*/ 	.word	0x00000018
        /*0150*/ 	.short	0x0100
        /*0152*/ 	.byte	0x05
	.zero		1


	//   ....[7]....
        /*0154*/ 	.word	0x00000640
        /*0158*/ 	.word	0x000000ff
        /*015c*/ 	.word	0x00000080
        /*0160*/ 	.short	0x0100
        /*0162*/ 	.byte	0x05
	.zero		1


	//   ....[8]....
        /*0164*/ 	.word	0x00000650
        /*0168*/ 	.word	0x000000ff
        /*016c*/ 	.word	0x00000020
        /*0170*/ 	.short	0x0100
        /*0172*/ 	.byte	0x05
	.zero		1


	//   ....[9]....
        /*0174*/ 	.word	0x00000660
        /*0178*/ 	.word	0x000000ff
        /*017c*/ 	.word	0x00000088
        /*0180*/ 	.short	0x0100
        /*0182*/ 	.byte	0x05
	.zero		1


	//   ....[10]....
        /*0184*/ 	.word	0x00000670
        /*0188*/ 	.word	0x000000ff
        /*018c*/ 	.word	0x00000028
        /*0190*/ 	.short	0x0100
        /*0192*/ 	.byte	0x05
	.zero		1


	//   ....[11]....
        /*0194*/ 	.word	0x00000680
        /*0198*/ 	.word	0x000000ff
        /*019c*/ 	.word	0x00000090
        /*01a0*/ 	.short	0x0100
        /*01a2*/ 	.byte	0x05
	.zero		1


	//   ....[12]....
        /*01a4*/ 	.word	0x00000690
        /*01a8*/ 	.word	0x000000ff
        /*01ac*/ 	.word	0x00000030
        /*01b0*/ 	.short	0x0100
        /*01b2*/ 	.byte	0x05
	.zero		1


	//   ....[13]....
        /*01b4*/ 	.word	0x000006a0
        /*01b8*/ 	.word	0x000000ff
        /*01bc*/ 	.word	0x00000098
        /*01c0*/ 	.short	0x0100
        /*01c2*/ 	.byte	0x05
	.zero		1


	//   ....[14]....
        /*01c4*/ 	.word	0x000006b0
        /*01c8*/ 	.word	0x000000ff
        /*01cc*/ 	.word	0x00000038
        /*01d0*/ 	.short	0x0100
        /*01d2*/ 	.byte	0x05
	.zero		1


	//   ....[15]....
        /*01d4*/ 	.word	0x000006c0
        /*01d8*/ 	.word	0x000000ff
        /*01dc*/ 	.word	0x000000a0
        /*01e0*/ 	.short	0x0100
        /*01e2*/ 	.byte	0x05
	.zero		1


	//   ....[16]....
        /*01e4*/ 	.word	0x000006d0
        /*01e8*/ 	.word	0x000000ff
        /*01ec*/ 	.word	0x00000040
        /*01f0*/ 	.short	0x0100
        /*01f2*/ 	.byte	0x05
	.zero		1


	//   ....[17]....
        /*01f4*/ 	.word	0x000006e0
        /*01f8*/ 	.word	0x000000ff
        /*01fc*/ 	.word	0x000000a8
        /*0200*/ 	.short	0x0100
        /*0202*/ 	.byte	0x05
	.zero		1


	//   ....[18]....
        /*0204*/ 	.word	0x000006f0
        /*0208*/ 	.word	0x000000ff
        /*020c*/ 	.word	0x00000048
        /*0210*/ 	.short	0x0100
        /*0212*/ 	.byte	0x05
	.zero		1


	//   ....[19]....
        /*0214*/ 	.word	0x00000700
        /*0218*/ 	.word	0x000000ff
        /*021c*/ 	.word	0x000000b0
        /*0220*/ 	.short	0x0100
        /*0222*/ 	.byte	0x05
	.zero		1


	//   ....[20]....
        /*0224*/ 	.word	0x00000710
        /*0228*/ 	.word	0x000000ff
        /*022c*/ 	.word	0x00000050
        /*0230*/ 	.short	0x0100
        /*0232*/ 	.byte	0x05
	.zero		1


	//   ....[21]....
        /*0234*/ 	.word	0x00000720
        /*0238*/ 	.word	0x000000ff
        /*023c*/ 	.word	0x000000b8
        /*0240*/ 	.short	0x0100
        /*0242*/ 	.byte	0x05
	.zero		1


	//   ....[22]....
        /*0244*/ 	.word	0x00000730
        /*0248*/ 	.word	0x000000ff
        /*024c*/ 	.word	0x00000058
        /*0250*/ 	.short	0x0100
        /*0252*/ 	.byte	0x05
	.zero		1


	//   ....[23]....
        /*0254*/ 	.word	0x00000740
        /*0258*/ 	.word	0x000000ff
        /*025c*/ 	.word	0x000000c0
        /*0260*/ 	.short	0x0100
        /*0262*/ 	.byte	0x05
	.zero		1


	//   ....[24]....
        /*0264*/ 	.word	0x00000750
        /*0268*/ 	.word	0x000000ff
        /*026c*/ 	.word	0x00000060
        /*0270*/ 	.short	0x0100
        /*0272*/ 	.byte	0x05
	.zero		1


	//   ....[25]....
        /*0274*/ 	.word	0x00000760
        /*0278*/ 	.word	0x000000ff
        /*027c*/ 	.word	0x000000c8
        /*0280*/ 	.short	0x0100
        /*0282*/ 	.byte	0x05
	.zero		1


	//   ....[26]....
        /*0284*/ 	.word	0x000008a0
        /*0288*/ 	.word	0x000000ff
        /*028c*/ 	.word	0x000000d0
        /*0290*/ 	.short	0x0100
        /*0292*/ 	.byte	0x06
	.zero		1


	//   ....[27]....
        /*0294*/ 	.word	0x000008b0
        /*0298*/ 	.word	0x000000ff
        /*029c*/ 	.word	0x000000d8
        /*02a0*/ 	.short	0x0100
        /*02a2*/ 	.byte	0x06
	.zero		1


	//   ....[28]....
        /*02a4*/ 	.word	0x000009a0
        /*02a8*/ 	.word	0x000000ff
        /*02ac*/ 	.word	0x000000e0
        /*02b0*/ 	.short	0x0100
        /*02b2*/ 	.byte	0x05
	.zero		1


	//   ....[29]....
        /*02b4*/ 	.word	0x000009b0
        /*02b8*/ 	.word	0x000000ff
        /*02bc*/ 	.word	0x000000e8
        /*02c0*/ 	.short	0x0100
        /*02c2*/ 	.byte	0x05
	.zero		1


	//   ....[30]....
        /*02c4*/ 	.word	0x00000af0
        /*02c8*/ 	.word	0x000000ff
        /*02cc*/ 	.word	0x000000f0
        /*02d0*/ 	.short	0x0100
        /*02d2*/ 	.byte	0x05
	.zero		1


	//   ....[31]....
        /*02d4*/ 	.word	0x00000b00
        /*02d8*/ 	.word	0x000000ff
        /*02dc*/ 	.word	0x00000100
        /*02e0*/ 	.short	0x0100
        /*02e2*/ 	.byte	0x05
	.zero		1


	//   ....[32]....
        /*02e4*/ 	.word	0x00000b10
        /*02e8*/ 	.word	0x000000ff
        /*02ec*/ 	.word	0x000000f8
        /*02f0*/ 	.short	0x0100
        /*02f2*/ 	.byte	0x05
	.zero		1


	//   ....[33]....
        /*02f4*/ 	.word	0x00000b20
        /*02f8*/ 	.word	0x000000ff
        /*02fc*/ 	.word	0x00000108
        /*0300*/ 	.short	0x0100
        /*0302*/ 	.byte	0x05
	.zero		1


	//   ....[34]....
        /*0304*/ 	.word	0x00000c50
        /*0308*/ 	.word	0x000000ff
        /*030c*/ 	.word	0x00000110
        /*0310*/ 	.short	0x0100
        /*0312*/ 	.byte	0x06
	.zero		1


	//   ....[35]....
        /*0314*/ 	.word	0x00000c60
        /*0318*/ 	.word	0x000000ff
        /*031c*/ 	.word	0x00000130
        /*0320*/ 	.short	0x0100
        /*0322*/ 	.byte	0x06
	.zero		1


	//   ....[36]....
        /*0324*/ 	.word	0x00000c70
        /*0328*/ 	.word	0x000000ff
        /*032c*/ 	.word	0x00000118
        /*0330*/ 	.short	0x0100
        /*0332*/ 	.byte	0x06
	.zero		1


	//   ....[37]....
        /*0334*/ 	.word	0x00000c80
        /*0338*/ 	.word	0x000000ff
        /*033c*/ 	.word	0x00000138
        /*0340*/ 	.short	0x0100
        /*0342*/ 	.byte	0x06
	.zero		1


	//   ....[38]....
        /*0344*/ 	.word	0x00000c90
        /*0348*/ 	.word	0x000000ff
        /*034c*/ 	.word	0x00000120
        /*0350*/ 	.short	0x0100
        /*0352*/ 	.byte	0x06
	.zero		1


	//   ....[39]....
        /*0354*/ 	.word	0x00000ca0
        /*0358*/ 	.word	0x000000ff
        /*035c*/ 	.word	0x00000140
        /*0360*/ 	.short	0x0100
        /*0362*/ 	.byte	0x06
	.zero		1


	//   ....[40]....
        /*0364*/ 	.word	0x00000cb0
        /*0368*/ 	.word	0x000000ff
        /*036c*/ 	.word	0x00000128
        /*0370*/ 	.short	0x0100
        /*0372*/ 	.byte	0x06
	.zero		1


	//   ....[41]....
        /*0374*/ 	.word	0x00000cc0
        /*0378*/ 	.word	0x000000ff
        /*037c*/ 	.word	0x00000148
        /*0380*/ 	.short	0x0100
        /*0382*/ 	.byte	0x06
	.zero		1


	//   ....[42]....
        /*0384*/ 	.word	0x00000db0
        /*0388*/ 	.word	0x000000ff
        /*038c*/ 	.word	0x00000150
        /*0390*/ 	.short	0x0100
        /*0392*/ 	.byte	0x05
	.zero		1


	//   ....[43]....
        /*0394*/ 	.word	0x00000dc0
        /*0398*/ 	.word	0x000000ff
        /*039c*/ 	.word	0x00000160
        /*03a0*/ 	.short	0x0100
        /*03a2*/ 	.byte	0x05
	.zero		1


	//   ....[44]....
        /*03a4*/ 	.word	0x00000dd0
        /*03a8*/ 	.word	0x000000ff
        /*03ac*/ 	.word	0x00000158
        /*03b0*/ 	.short	0x0100
        /*03b2*/ 	.byte	0x05
	.zero		1


	//   ....[45]....
        /*03b4*/ 	.word	0x00000de0
        /*03b8*/ 	.word	0x000000ff
        /*03bc*/ 	.word	0x00000168
        /*03c0*/ 	.short	0x0100
        /*03c2*/ 	.byte	0x05
	.zero		1


	//   ....[46]....
        /*03c4*/ 	.word	0x000016b0
        /*03c8*/ 	.word	0x00000003
        /*03cc*/ 	.word	0x00000160
        /*03d0*/ 	.short	0x010a
        /*03d2*/ 	.byte	0xff
	.zero		1


	//   ....[47]....
        /*03d4*/ 	.word	0x000016e0
        /*03d8*/ 	.word	0x00000003
        /*03dc*/ 	.word	0x00000150
        /*03e0*/ 	.short	0x0101
        /*03e2*/ 	.byte	0xff
	.zero		1


	//   ....[48]....
        /*03e4*/ 	.word	0x000017b0
        /*03e8*/ 	.word	0x000000ff
        /*03ec*/ 	.word	0x00000068
        /*03f0*/ 	.short	0x010a
        /*03f2*/ 	.byte	0x08
	.zero		1


	//   ....[49]....
        /*03f4*/ 	.word	0x00001850
        /*03f8*/ 	.word	0x000000ff
        /*03fc*/ 	.word	0x00000068
        /*0400*/ 	.short	0x010a
        /*0402*/ 	.byte	0x21
	.zero		1


	//   ....[50]....
        /*0404*/ 	.word	0x000019b0
        /*0408*/ 	.word	0x000000ff
        /*040c*/ 	.word	0x00000068
        /*0410*/ 	.short	0x010a
        /*0412*/ 	.byte	0x08
	.zero		1


	//   ....[51]....
        /*0414*/ 	.word	0x00001aa0
        /*0418*/ 	.word	0x000000ff
        /*041c*/ 	.word	0x000000e8
        /*0420*/ 	.short	0x0101
        /*0422*/ 	.byte	0x04
	.zero		1


	//   ....[52]....
        /*0424*/ 	.word	0x00001ac0
        /*0428*/ 	.word	0x000000ff
        /*042c*/ 	.word	0x00000068
        /*0430*/ 	.short	0x010a
        /*0432*/ 	.byte	0x08
	.zero		1


	//   ....[53]....
        /*0434*/ 	.word	0x00001b40
        /*0438*/ 	.word	0x000000ff
        /*043c*/ 	.word	0x00000068
        /*0440*/ 	.short	0x010a
        /*0442*/ 	.byte	0x11
	.zero		1


	//   ....[54]....
        /*0444*/ 	.word	0x00001ca0
        /*0448*/ 	.word	0x000000ff
        /*044c*/ 	.word	0x00000068
        /*0450*/ 	.short	0x010a
        /*0452*/ 	.byte	0x08
	.zero		1


	//   ....[55]....
        /*0454*/ 	.word	0x00001dc0
        /*0458*/ 	.word	0x00000002
        /*045c*/ 	.word	0x000000f0
        /*0460*/ 	.short	0x010a
        /*0462*/ 	.byte	0xff
	.zero		1


	//   ....[56]....
        /*0464*/ 	.word	0x00001e80
        /*0468*/ 	.word	0x00000002
        /*046c*/ 	.word	0x00000000
        /*0470*/ 	.short	0x0101
        /*0472*/ 	.byte	0xff
	.zero		1


	//   ....[57]....
        /*0474*/ 	.word	0x000023e0
        /*0478*/ 	.word	0x000000ff
        /*047c*/ 	.word	0x00000000
        /*0480*/ 	.short	0x010a
        /*0482*/ 	.byte	0x05
	.zero		1


	//   ....[58]....
        /*0484*/ 	.word	0x00002470
        /*0488*/ 	.word	0x000000ff
        /*048c*/ 	.word	0x00000000
        /*0490*/ 	.short	0x010a
        /*0492*/ 	.byte	0x05
	.zero		1


	//   ....[59]....
        /*0494*/ 	.word	0x00002500
        /*0498*/ 	.word	0x000000ff
        /*049c*/ 	.word	0x00000000
        /*04a0*/ 	.short	0x010a
        /*04a2*/ 	.byte	0x05
	.zero		1


	//   ....[60]....
        /*04a4*/ 	.word	0x00002590
        /*04a8*/ 	.word	0x000000ff
        /*04ac*/ 	.word	0x00000000
        /*04b0*/ 	.short	0x010a
        /*04b2*/ 	.byte	0x05
	.zero		1


	//   ....[61]....
        /*04b4*/ 	.word	0x00002620
        /*04b8*/ 	.word	0x000000ff
        /*04bc*/ 	.word	0x00000000
        /*04c0*/ 	.short	0x010a
        /*04c2*/ 	.byte	0x05
	.zero		1


	//   ....[62]....
        /*04c4*/ 	.word	0x000026b0
        /*04c8*/ 	.word	0x000000ff
        /*04cc*/ 	.word	0x00000000
        /*04d0*/ 	.short	0x010a
        /*04d2*/ 	.byte	0x05
	.zero		1


	//   ....[63]....
        /*04d4*/ 	.word	0x00002740
        /*04d8*/ 	.word	0x000000ff
        /*04dc*/ 	.word	0x00000000
        /*04e0*/ 	.short	0x010a
        /*04e2*/ 	.byte	0x05
	.zero		1


	//   ....[64]....
        /*04e4*/ 	.word	0x000027d0
        /*04e8*/ 	.word	0x000000ff
        /*04ec*/ 	.word	0x00000000
        /*04f0*/ 	.short	0x010a
        /*04f2*/ 	.byte	0x05
	.zero		1


	//   ....[65]....
        /*04f4*/ 	.word	0x00002860
        /*04f8*/ 	.word	0x000000ff
        /*04fc*/ 	.word	0x00000000
        /*0500*/ 	.short	0x010a
        /*0502*/ 	.byte	0x05
	.zero		1


	//   ....[66]....
        /*0504*/ 	.word	0x000028f0
        /*0508*/ 	.word	0x000000ff
        /*050c*/ 	.word	0x00000000
        /*0510*/ 	.short	0x010a
        /*0512*/ 	.byte	0x05
	.zero		1


	//   ....[67]....
        /*0514*/ 	.word	0x00002980
        /*0518*/ 	.word	0x000000ff
        /*051c*/ 	.word	0x00000000
        /*0520*/ 	.short	0x010a
        /*0522*/ 	.byte	0x05
	.zero		1


	//   ....[68]....
        /*0524*/ 	.word	0x00002a10
        /*0528*/ 	.word	0x000000ff
        /*052c*/ 	.word	0x00000000
        /*0530*/ 	.short	0x010a
        /*0532*/ 	.byte	0x05
	.zero		1


	//   ....[69]....
        /*0534*/ 	.word	0x00002ab0
        /*0538*/ 	.word	0x00000000
        /*053c*/ 	.word	0x00000000
        /*0540*/ 	.short	0x010a
        /*0542*/ 	.byte	0xff
	.zero		1


	//   ....[70]....
        /*0544*/ 	.word	0x00002bd0
        /*0548*/ 	.word	0x00000000
        /*054c*/ 	.word	0x00000150
        /*0550*/ 	.short	0x010a
        /*0552*/ 	.byte	0xff
	.zero		1


	//   ....[71]....
        /*0554*/ 	.word	0x00002c30
        /*0558*/ 	.word	0x00000004
        /*055c*/ 	.word	0x00000000
        /*0560*/ 	.short	0x0101
        /*0562*/ 	.byte	0xff
	.zero		1


	//   ....[72]....
        /*0564*/ 	.word	0x00002c50
        /*0568*/ 	.word	0x000000ff
        /*056c*/ 	.word	0x00000100
        /*0570*/ 	.short	0x010a
        /*0572*/ 	.byte	0x05
	.zero		1


	//   ....[73]....
        /*0574*/ 	.word	0x00002d70
        /*0578*/ 	.word	0x00000000
        /*057c*/ 	.word	0x000000f0
        /*0580*/ 	.short	0x010a
        /*0582*/ 	.byte	0xff
	.zero		1


	//   ....[74]....
        /*0584*/ 	.word	0x00002e80
        /*0588*/ 	.word	0x00000000
        /*058c*/ 	.word	0x00000000
        /*0590*/ 	.short	0x0101
        /*0592*/ 	.byte	0xff
	.zero		1


	//   ....[75]....
        /*0594*/ 	.word	0x00002f10
        /*0598*/ 	.word	0x000000ff
        /*059c*/ 	.word	0x00000100
        /*05a0*/ 	.short	0x0106
        /*05a2*/ 	.byte	0x05
	.zero		1


	//   ....[76]....
        /*05a4*/ 	.word	0x00002f30
        /*05a8*/ 	.word	0x000000ff
        /*05ac*/ 	.word	0x00000100
        /*05b0*/ 	.short	0x010a
        /*05b2*/ 	.byte	0x05
	.zero		1


	//   ....[77]....
        /*05b4*/ 	.word	0x00002fc0
        /*05b8*/ 	.word	0x000000ff
        /*05bc*/ 	.word	0x00000100
        /*05c0*/ 	.short	0x0106
        /*05c2*/ 	.byte	0x04
	.zero		1


	//   ....[78]....
        /*05c4*/ 	.word	0x00003000
        /*05c8*/ 	.word	0x00000000
        /*05cc*/ 	.word	0x00000100
        /*05d0*/ 	.short	0x010a
        /*05d2*/ 	.byte	0xff
	.zero		1


	//   ....[79]....
        /*05d4*/ 	.word	0x00003530
        /*05d8*/ 	.word	0x00000000
        /*05dc*/ 	.word	0x000000f0
        /*05e0*/ 	.short	0x010a
        /*05e2*/ 	.byte	0xff
	.zero		1


	//   ....[80]....
        /*05e4*/ 	.word	0x00003630
        /*05e8*/ 	.word	0x00000003
        /*05ec*/ 	.word	0x00000000
        /*05f0*/ 	.short	0x0101
        /*05f2*/ 	.byte	0xff
	.zero		1


	//   ....[81]....
        /*05f4*/ 	.word	0x00003640
        /*05f8*/ 	.word	0x000000ff
        /*05fc*/ 	.word	0x00000000
        /*0600*/ 	.short	0x010a
        /*0602*/ 	.byte	0x06
	.zero		1


	//   ....[82]....
        /*0604*/ 	.word	0x000036c0
        /*0608*/ 	.word	0x000000ff
        /*060c*/ 	.word	0x00000130
        /*0610*/ 	.short	0x010a
        /*0612*/ 	.byte	0x07
	.zero		1


	//   ....[83]....
        /*0614*/ 	.word	0x000037a0
        /*0618*/ 	.word	0x000000ff
        /*061c*/ 	.word	0x00000000
        /*0620*/ 	.short	0x010a
        /*0622*/ 	.byte	0x06
	.zero		1


	//   ....[84]....
        /*0624*/ 	.word	0x000038d0
        /*0628*/ 	.word	0x000000ff
        /*062c*/ 	.word	0x00000000
        /*0630*/ 	.short	0x010a
        /*0632*/ 	.byte	0x1a
	.zero		1


	//   ....[85]....
        /*0634*/ 	.word	0x00003b70
        /*0638*/ 	.word	0x000000ff
        /*063c*/ 	.word	0x00000000
        /*0640*/ 	.short	0x010a
        /*0642*/ 	.byte	0x06
	.zero		1


	//   ....[86]....
        /*0644*/ 	.word	0x00003c00
        /*0648*/ 	.word	0x000000ff
        /*064c*/ 	.word	0x00000000
        /*0650*/ 	.short	0x010a
        /*0652*/ 	.byte	0x06
	.zero		1


	//   ....[87]....
        /*0654*/ 	.word	0x00003c90
        /*0658*/ 	.word	0x000000ff
        /*065c*/ 	.word	0x00000000
        /*0660*/ 	.short	0x010a
        /*0662*/ 	.byte	0x06
	.zero		1


	//   ....[88]....
        /*0664*/ 	.word	0x00003d20
        /*0668*/ 	.word	0x000000ff
        /*066c*/ 	.word	0x00000000
        /*0670*/ 	.short	0x010a
        /*0672*/ 	.byte	0x07
	.zero		1


	//   ....[89]....
        /*0674*/ 	.word	0x00004160
        /*0678*/ 	.word	0x00000000
        /*067c*/ 	.word	0x000000f0
        /*0680*/ 	.short	0x010a
        /*0682*/ 	.byte	0xff
	.zero		1


	//   ....[90]....
        /*0684*/ 	.word	0x00004250
        /*0688*/ 	.word	0x00000000
        /*068c*/ 	.word	0x00000000
        /*0690*/ 	.short	0x0101
        /*0692*/ 	.byte	0xff
	.zero		1


	//   ....[91]....
        /*0694*/ 	.word	0x00004570
        /*0698*/ 	.word	0x000000ff
        /*069c*/ 	.word	0x000000e8
        /*06a0*/ 	.short	0x010a
        /*06a2*/ 	.byte	0x06
	.zero		1


	//   ....[92]....
        /*06a4*/ 	.word	0x000046f0
        /*06a8*/ 	.word	0x000000ff
        /*06ac*/ 	.word	0x000000d8
        /*06b0*/ 	.short	0x010a
        /*06b2*/ 	.byte	0x06
	.zero		1


	//   ....[93]....
        /*06b4*/ 	.word	0x00004a20
        /*06b8*/ 	.word	0x000000ff
        /*06bc*/ 	.word	0x000000d0
        /*06c0*/ 	.short	0x010b
        /*06c2*/ 	.byte	0x06
	.zero		1


	//   ....[94]....
        /*06c4*/ 	.word	0x00004a40
        /*06c8*/ 	.word	0x000000ff
        /*06cc*/ 	.word	0x00000000
        /*06d0*/ 	.short	0x0101
        /*06d2*/ 	.byte	0x25
	.zero		1


	//   ....[95]....
        /*06d4*/ 	.word	0x00004a80
        /*06d8*/ 	.word	0x00000000
        /*06dc*/ 	.word	0x000000d8
        /*06e0*/ 	.short	0x010a
        /*06e2*/ 	.byte	0xff
	.zero		1


	//   ....[96]....
        /*06e4*/ 	.word	0x00004de0
        /*06e8*/ 	.word	0x00000000
        /*06ec*/ 	.word	0x000000f0
        /*06f0*/ 	.short	0x010a
        /*06f2*/ 	.byte	0xff
	.zero		1


	//   ....[97]....
        /*06f4*/ 	.word	0x00004ef0
        /*06f8*/ 	.word	0x00000000
        /*06fc*/ 	.word	0x00000000
        /*0700*/ 	.short	0x0101
        /*0702*/ 	.byte	0xff
	.zero		1


	//   ....[98]....
        /*0704*/ 	.word	0x000058a0
        /*0708*/ 	.word	0x000000ff
        /*070c*/ 	.word	0x000000d0
        /*0710*/ 	.short	0x010a
        /*0712*/ 	.byte	0x2b
	.zero		1


	//   ....[99]....
        /*0714*/ 	.word	0x000058c0
        /*0718*/ 	.word	0x0000005c
        /*071c*/ 	.word	0x00000110
        /*0720*/ 	.short	0x010a
        /*0722*/ 	.byte	0xff
	.zero		1


	//   ....[100]....
        /*0724*/ 	.word	0x00005a10
        /*0728*/ 	.word	0x000000ff
        /*072c*/ 	.word	0x000000d0
        /*0730*/ 	.short	0x010a
        /*0732*/ 	.byte	0x2b
	.zero		1


	//   ....[101]....
        /*0734*/ 	.word	0x00005af0
        /*0738*/ 	.word	0x000000ff
        /*073c*/ 	.word	0x00000000
        /*0740*/ 	.short	0x0101
        /*0742*/ 	.byte	0x04
	.zero		1


	//   ....[102]....
        /*0744*/ 	.word	0x00005b50
        /*0748*/ 	.word	0x0000005c
        /*074c*/ 	.word	0x00000110
        /*0750*/ 	.short	0x010a
        /*0752*/ 	.byte	0xff
	.zero		1


	//   ....[103]....
        /*0754*/ 	.word	0x00005f20
        /*0758*/ 	.word	0x000000ff
        /*075c*/ 	.word	0x00000000
        /*0760*/ 	.short	0x0101
        /*0762*/ 	.byte	0x05
	.zero		1


	//   ....[104]....
        /*0764*/ 	.word	0x000067b0
        /*0768*/ 	.word	0x00000003
        /*076c*/ 	.word	0x00000160
        /*0770*/ 	.short	0x010a
        /*0772*/ 	.byte	0xff
	.zero		1


	//   ....[105]....
        /*0774*/ 	.word	0x00006810
        /*0778*/ 	.word	0x00000002
        /*077c*/ 	.word	0x00000068
        /*0780*/ 	.short	0x010a
        /*0782*/ 	.byte	0xff
	.zero		1


	//   ....[106]....
        /*0784*/ 	.word	0x00006870
        /*0788*/ 	.word	0x00000002
        /*078c*/ 	.word	0x00000068
        /*0790*/ 	.short	0x010a
        /*0792*/ 	.byte	0xff
	.zero		1


	//   ....[107]....
        /*0794*/ 	.word	0x000068c0
        /*0798*/ 	.word	0x00000002
        /*079c*/ 	.word	0x000000f0
        /*07a0*/ 	.short	0x010a
        /*07a2*/ 	.byte	0xff
	.zero		1


	//   ....[108]....
        /*07a4*/ 	.word	0x00006920
        /*07a8*/ 	.word	0x00000000
        /*07ac*/ 	.word	0x00000000
        /*07b0*/ 	.short	0x010a
        /*07b2*/ 	.byte	0xff
	.zero		1


	//   ....[109]....
        /*07b4*/ 	.word	0x00006980
        /*07b8*/ 	.word	0x00000000
        /*07bc*/ 	.word	0x00000000
        /*07c0*/ 	.short	0x010a
        /*07c2*/ 	.byte	0xff
	.zero		1


	//   ....[110]....
        /*07c4*/ 	.word	0x000069e0
        /*07c8*/ 	.word	0x00000000
        /*07cc*/ 	.word	0x00000000
        /*07d0*/ 	.short	0x010a
        /*07d2*/ 	.byte	0xff
	.zero		1


	//   ....[111]....
        /*07d4*/ 	.word	0x00006a40
        /*07d8*/ 	.word	0x00000000
        /*07dc*/ 	.word	0x00000000
        /*07e0*/ 	.short	0x010a
        /*07e2*/ 	.byte	0xff
	.zero		1


	//   ....[112]....
        /*07e4*/ 	.word	0x00006aa0
        /*07e8*/ 	.word	0x00000000
        /*07ec*/ 	.word	0x00000000
        /*07f0*/ 	.short	0x010a
        /*07f2*/ 	.byte	0xff
	.zero		1


	//   ....[113]....
        /*07f4*/ 	.word	0x00006b00
        /*07f8*/ 	.word	0x00000000
        /*07fc*/ 	.word	0x00000000
        /*0800*/ 	.short	0x010a
        /*0802*/ 	.byte	0xff
	.zero		1


	//   ....[114]....
        /*0804*/ 	.word	0x00006b60
        /*0808*/ 	.word	0x00000000
        /*080c*/ 	.word	0x00000000
        /*0810*/ 	.short	0x010a
        /*0812*/ 	.byte	0xff
	.zero		1


	//   ....[115]....
        /*0814*/ 	.word	0x00006bc0
        /*0818*/ 	.word	0x00000000
        /*081c*/ 	.word	0x00000000
        /*0820*/ 	.short	0x010a
        /*0822*/ 	.byte	0xff
	.zero		1


	//   ....[116]....
        /*0824*/ 	.word	0x00006c20
        /*0828*/ 	.word	0x00000000
        /*082c*/ 	.word	0x00000000
        /*0830*/ 	.short	0x010a
        /*0832*/ 	.byte	0xff
	.zero		1


	//   ....[117]....
        /*0834*/ 	.word	0x00006c80
        /*0838*/ 	.word	0x00000000
        /*083c*/ 	.word	0x00000000
        /*0840*/ 	.short	0x010a
        /*0842*/ 	.byte	0xff
	.zero		1


	//   ....[118]....
        /*0844*/ 	.word	0x00006ce0
        /*0848*/ 	.word	0x00000000
        /*084c*/ 	.word	0x00000000
        /*0850*/ 	.short	0x010a
        /*0852*/ 	.byte	0xff
	.zero		1


	//   ....[119]....
        /*0854*/ 	.word	0x00006d40
        /*0858*/ 	.word	0x00000000
        /*085c*/ 	.word	0x00000000
        /*0860*/ 	.short	0x010a
        /*0862*/ 	.byte	0xff
	.zero		1


	//   ....[120]....
        /*0864*/ 	.word	0x00006d90
        /*0868*/ 	.word	0x00000000
        /*086c*/ 	.word	0x00000150
        /*0870*/ 	.short	0x010a
        /*0872*/ 	.byte	0xff
	.zero		1


	//   ....[121]....
        /*0874*/ 	.word	0x00006df0
        /*0878*/ 	.word	0x00000000
        /*087c*/ 	.word	0x00000100
        /*0880*/ 	.short	0x010a
        /*0882*/ 	.byte	0xff
	.zero		1


	//   ....[122]....
        /*0884*/ 	.word	0x00006e40
        /*0888*/ 	.word	0x00000000
        /*088c*/ 	.word	0x000000f0
        /*0890*/ 	.short	0x010a
        /*0892*/ 	.byte	0xff
	.zero		1


	//   ....[123]....
        /*0894*/ 	.word	0x00006ea0
        /*0898*/ 	.word	0x00000000
        /*089c*/ 	.word	0x00000100
        /*08a0*/ 	.short	0x010a
        /*08a2*/ 	.byte	0xff
	.zero		1


	//   ....[124]....
        /*08a4*/ 	.word	0x00006ef0
        /*08a8*/ 	.word	0x00000000
        /*08ac*/ 	.word	0x000000f0
        /*08b0*/ 	.short	0x010a
        /*08b2*/ 	.byte	0xff
	.zero		1


	//   ....[125]....
        /*08b4*/ 	.word	0x00006f50
        /*08b8*/ 	.word	0x00000003
        /*08bc*/ 	.word	0x00000130
        /*08c0*/ 	.short	0x010a
        /*08c2*/ 	.byte	0xff
	.zero		1


	//   ....[126]....
        /*08c4*/ 	.word	0x00006fb0
        /*08c8*/ 	.word	0x00000000
        /*08cc*/ 	.word	0x00000000
        /*08d0*/ 	.short	0x010a
        /*08d2*/ 	.byte	0xff
	.zero		1


	//   ....[127]....
        /*08d4*/ 	.word	0x00007010
        /*08d8*/ 	.word	0x00000000
        /*08dc*/ 	.word	0x00000000
        /*08e0*/ 	.short	0x010a
        /*08e2*/ 	.byte	0xff
	.zero		1


	//   ....[128]....
        /*08e4*/ 	.word	0x00007070
        /*08e8*/ 	.word	0x00000000
        /*08ec*/ 	.word	0x00000000
        /*08f0*/ 	.short	0x010a
        /*08f2*/ 	.byte	0xff
	.zero		1


	//   ....[129]....
        /*08f4*/ 	.word	0x000070d0
        /*08f8*/ 	.word	0x00000000
        /*08fc*/ 	.word	0x00000000
        /*0900*/ 	.short	0x010a
        /*0902*/ 	.byte	0xff
	.zero		1


	//   ....[130]....
        /*0904*/ 	.word	0x00007130
        /*0908*/ 	.word	0x00000000
        /*090c*/ 	.word	0x00000000
        /*0910*/ 	.short	0x010a
        /*0912*/ 	.byte	0xff
	.zero		1


	//   ....[131]....
        /*0914*/ 	.word	0x00007180
        /*0918*/ 	.word	0x00000000
        /*091c*/ 	.word	0x000000f0
        /*0920*/ 	.short	0x010a
        /*0922*/ 	.byte	0xff
	.zero		1


	//   ....[132]....
        /*0924*/ 	.word	0x000071e0
        /*0928*/ 	.word	0x00000000
        /*092c*/ 	.word	0x000000e8
        /*0930*/ 	.short	0x010a
        /*0932*/ 	.byte	0xff
	.zero		1


	//   ....[133]....
        /*0934*/ 	.word	0x00007240
        /*0938*/ 	.word	0x00000003
        /*093c*/ 	.word	0x000000d8
        /*0940*/ 	.short	0x010a
        /*0942*/ 	.byte	0xff
	.zero		1


	//   ....[134]....
        /*0944*/ 	.word	0x00007290
        /*0948*/ 	.word	0x00000000
        /*094c*/ 	.word	0x000000f0
        /*0950*/ 	.short	0x010a
        /*0952*/ 	.byte	0xff
	.zero		1


	//   ....[135]....
        /*0954*/ 	.word	0x000072f0
        /*0958*/ 	.word	0x00000000
        /*095c*/ 	.word	0x000000d0
        /*0960*/ 	.short	0x010a
        /*0962*/ 	.byte	0xff
	.zero		1


	//   ....[136]....
        /*0964*/ 	.word	0x00007340
        /*0968*/ 	.word	0x0000005c
        /*096c*/ 	.word	0x00000110
        /*0970*/ 	.short	0x010a
        /*0972*/ 	.byte	0xff
	.zero		1


	//----- nvinfo : EIATTR_NUM_MBARRIERS
	.align		4
.L_47:
        /*0974*/ 	.byte	0x03, 0x38
        /*0976*/ 	.short	0x002e


	//----- nvinfo : EIATTR_EXIT_INSTR_OFFSETS
	.align		4
        /*0978*/ 	.byte	0x04, 0x1c
        /*097a*/ 	.short	(.L_49 - .L_48)


	//   ....[0]....
.L_48:
        /*097c*/ 	.word	0x00002ae0


	//   ....[1]....
        /*0980*/ 	.word	0x00002fd0


	//   ....[2]....
        /*0984*/ 	.word	0x00003030


	//   ....[3]....
        /*0988*/ 	.word	0x00003f80


	//   ....[4]....
        /*098c*/ 	.word	0x00004ab0


	//   ....[5]....
        /*0990*/ 	.word	0x00004af0


	//   ....[6]....
        /*0994*/ 	.word	0x000067a0


	//----- nvinfo : EIATTR_MAX_THREADS
	.align		4
.L_49:
        /*0998*/ 	.byte	0x04, 0x05
        /*099a*/ 	.short	(.L_51 - .L_50)
.L_50:
        /*099c*/ 	.word	0x00000100
        /*09a0*/ 	.word	0x00000001
        /*09a4*/ 	.word	0x00000001


	//----- nvinfo : EIATTR_CRS_STACK_SIZE
	.align		4
.L_51:
        /*09a8*/ 	.byte	0x04, 0x1e
        /*09aa*/ 	.short	(.L_53 - .L_52)
.L_52:
        /*09ac*/ 	.word	0x00000000


	//----- nvinfo : EIATTR_CBANK_PARAM_SIZE
	.align		4
.L_53:
        /*09b0*/ 	.byte	0x03, 0x19
        /*09b2*/ 	.short	0x0800


	//----- nvinfo : EIATTR_PARAM_CBANK
	.align		4
        /*09b4*/ 	.byte	0x04, 0x0a
        /*09b6*/ 	.short	(.L_55 - .L_54)
	.align		4
.L_54:
        /*09b8*/ 	.word	index@(.nv.constant0._ZN7cutlass13device_kernelINS_4gemm6kernel13GemmUniversalIN4cute5tupleIJiiiiEEENS1_10collective13CollectiveMmaINS1_35MainloopSm100TmaUmmaWarpSpecializedILi13ELi2ELi4ENS5_IJNS4_1CILi1EEESB_SB_EEEEENS5_IJNSA_ILi64EEESE_NSA_ILi128EEEEEENS_12float_e5m2_tENS5_IJlSB_lEEENS_12float_e4m3_tENS5_IJSB_llEEENS4_8TiledMMAINS4_8MMA_AtomIJNS4_10MMA_TraitsINS4_19SM100_MMA_F8F6F4_SSEJSH_SJ_fSE_SE_NS4_17integral_constantINS4_4UMMA5MajorELSR_0EEENSP_ISR_LSR_1EEENSP_INSQ_7ScaleInELSU_0EEESV_EEEEEENS4_6LayoutISC_NS5_IJNSA_ILi0EEESZ_SZ_EEEEENS5_IJNS4_10UnderscoreES12_S12_EEEEENS4_13SM90_TMA_LOADENS4_14ComposedLayoutINS4_7SwizzleILi3ELi4ELi3EEENS4_18smem_ptr_flag_bitsILi8EEENSY_INS5_IJNSA_ILi8EEESF_EEENS5_IJSF_SB_EEEEEEEvNS4_8identityES15_NS16_INS17_ILi2ELi4ELi3EEES1A_NSY_INS5_IJSE_S1B_EEENS5_IJSB_SE_EEEEEEEvS1G_EENS_8epilogue10collective18CollectiveEpilogueINS1N_23Sm100TmaWarpSpecializedILi1ELi1ELi32ELb0ELb0EEEJSG_NS5_IJNSY_ISE_SB_EES1S_EEESH_SI_SH_SI_NS1N_6fusion15FusionCallbacksIS1R_NS1U_17LinearCombinationISH_fSH_fLNS_15FloatRoundStyleE2EEESG_S1T_JEEENS4_5SM1004TMEM4LOAD26SM100_TMEM_LOAD_16dp32b32xES15_NS16_IS1H_S1A_NSY_INS5_IJS1B_SE_EEENS5_IJSE_SB_EEEEEEENS4_39AutoVectorizingCopyWithAssumedAlignmentILi128EEENS4_14SM90_TMA_STOREES27_S29_S29_EEEvvEEEEvNT_6ParamsE)
        /*09bc*/ 	.short	0x0380
        /*09be*/ 	.short	0x0800


	//----- nvinfo : EIATTR_SW_WAR
	.align		4
.L_55:
        /*09c0*/ 	.byte	0x04, 0x36
        /*09c2*/ 	.short	(.L_57 - .L_56)
.L_56:
        /*09c4*/ 	.word	0x00000008
.L_57:


//--------------------- .nv.callgraph             --------------------------
	.section	.nv.callgraph,"",@"SHT_CUDA_CALLGRAPH"
	.align	4
	.sectionentsize	8
	.align		4
        /*0000*/ 	.word	0x00000000
	.align		4
        /*0004*/ 	.word	0xffffffff
	.align		4
        /*0008*/ 	.word	index@(_ZN7cutlass13device_kernelINS_4gemm6kernel13GemmUniversalIN4cute5tupleIJiiiiEEENS1_10collective13CollectiveMmaINS1_35MainloopSm100TmaUmmaWarpSpecializedILi13ELi2ELi4ENS5_IJNS4_1CILi1EEESB_SB_EEEEENS5_IJNSA_ILi64EEESE_NSA_ILi128EEEEEENS_12float_e5m2_tENS5_IJlSB_lEEENS_12float_e4m3_tENS5_IJSB_llEEENS4_8TiledMMAINS4_8MMA_AtomIJNS4_10MMA_TraitsINS4_19SM100_MMA_F8F6F4_SSEJSH_SJ_fSE_SE_NS4_17integral_constantINS4_4UMMA5MajorELSR_0EEENSP_ISR_LSR_1EEENSP_INSQ_7ScaleInELSU_0EEESV_EEEEEENS4_6LayoutISC_NS5_IJNSA_ILi0EEESZ_SZ_EEEEENS5_IJNS4_10UnderscoreES12_S12_EEEEENS4_13SM90_TMA_LOADENS4_14ComposedLayoutINS4_7SwizzleILi3ELi4ELi3EEENS4_18smem_ptr_flag_bitsILi8EEENSY_INS5_IJNSA_ILi8EEESF_EEENS5_IJSF_SB_EEEEEEEvNS4_8identityES15_NS16_INS17_ILi2ELi4ELi3EEES1A_NSY_INS5_IJSE_S1B_EEENS5_IJSB_SE_EEEEEEEvS1G_EENS_8epilogue10collective18CollectiveEpilogueINS1N_23Sm100TmaWarpSpecializedILi1ELi1ELi32ELb0ELb0EEEJSG_NS5_IJNSY_ISE_SB_EES1S_EEESH_SI_SH_SI_NS1N_6fusion15FusionCallbacksIS1R_NS1U_17LinearCombinationISH_fSH_fLNS_15FloatRoundStyleE2EEESG_S1T_JEEENS4_5SM1004TMEM4LOAD26SM100_TMEM_LOAD_16dp32b32xES15_NS16_IS1H_S1A_NSY_INS5_IJS1B_SE_EEENS5_IJSE_SB_EEEEEEENS4_39AutoVectorizingCopyWithAssumedAlignmentILi128EEENS4_14SM90_TMA_STOREES27_S29_S29_EEEvvEEEEvNT_6ParamsE)
	.align		4
        /*000c*/ 	.word	index@(__assertfail)
	.align		4
        /*0010*/ 	.word	0x00000000
	.align		4
        /*0014*/ 	.word	0xfffffffe
	.align		4
        /*0018*/ 	.word	0x00000000
	.align		4
        /*001c*/ 	.word	0xfffffffd
	.align		4
        /*0020*/ 	.word	0x00000000
	.align		4
        /*0024*/ 	.word	0xfffffffc


//--------------------- .nv.constant4             --------------------------
	.section	.nv.constant4,"a",@progbits
	.align	8
	.align		8
.nv.constant4:
        /*0000*/ 	.dword	__assertfail
	.align		8
        /*0008*/ 	.dword	__unnamed_1
	.align		8
        /*0010*/ 	.dword	__unnamed_2
	.align		8
        /*0018*/ 	.dword	_ZN40_INTERNAL_86525805_4_k_cu_d0e893e9_259154cuda3std3__45__cpo5beginE
	.align		8
        /*0020*/ 	.dword	_ZN40_INTERNAL_86525805_4_k_cu_d0e893e9_259154cuda3std3__45__cpo3endE
	.align		8
        /*0028*/ 	.dword	_ZN40_INTERNAL_86525805_4_k_cu_d0e893e9_259154cuda3std3__45__cpo6cbeginE
	.align		8
        /*0030*/ 	.dword	_ZN40_INTERNAL_86525805_4_k_cu_d0e893e9_259154cuda3std3__45__cpo4cendE
	.align		8
        /*0038*/ 	.dword	_ZN40_INTERNAL_86525805_4_k_cu_d0e893e9_259154cuda3std3__442_GLOBAL__N__86525805_4_k_cu_d0e893e9_259156ignoreE
	.align		8
        /*0040*/ 	.dword	_ZN40_INTERNAL_86525805_4_k_cu_d0e893e9_259154cuda3std3__419piecewise_constructE
	.align		8
        /*0048*/ 	.dword	_ZN40_INTERNAL_86525805_4_k_cu_d0e893e9_259154cuda3std3__48in_placeE
	.align		8
        /*0050*/ 	.dword	_ZN40_INTERNAL_86525805_4_k_cu_d0e893e9_259154cuda3std6ranges3__45__cpo4swapE
	.align		8
        /*0058*/ 	.dword	_ZN40_INTERNAL_86525805_4_k_cu_d0e893e9_259154cuda3std6ranges3__45__cpo9iter_moveE
	.align		8
        /*0060*/ 	.dword	_ZN40_INTERNAL_86525805_4_k_cu_d0e893e9_259154cute7productE
	.align		8
        /*0068*/ 	.dword	_ZN40_INTERNAL_86525805_4_k_cu_d0e893e9_259154cute1_E
	.align		8
        /*0070*/ 	.dword	$str$25
	.align		8
        /*0078*/ 	.dword	$str$26
	.align		8
        /*0080*/ 	.dword	$str$27
	.align		8
        /*0088*/ 	.dword	$str$28


//--------------------- .text._ZN7cutlass13device_kernelINS_4gemm6kernel13GemmUniversalIN4cute5tupleIJiiiiEEENS1_10collective13CollectiveMmaINS1_35MainloopSm100TmaUmmaWarpSpecializedILi13ELi2ELi4ENS5_IJNS4_1CILi1EEESB_SB_EEEEENS5_IJNSA_ILi64EEESE_NSA_ILi128EEEEEENS_12float_e5m2_tENS5_IJlSB_lEEENS_12float_e4m3_tENS5_IJSB_llEEENS4_8TiledMMAINS4_8MMA_AtomIJNS4_10MMA_TraitsINS4_19SM100_MMA_F8F6F4_SSEJSH_SJ_fSE_SE_NS4_17integral_constantINS4_4UMMA5MajorELSR_0EEENSP_ISR_LSR_1EEENSP_INSQ_7ScaleInELSU_0EEESV_EEEEEENS4_6LayoutISC_NS5_IJNSA_ILi0EEESZ_SZ_EEEEENS5_IJNS4_10UnderscoreES12_S12_EEEEENS4_13SM90_TMA_LOADENS4_14ComposedLayoutINS4_7SwizzleILi3ELi4ELi3EEENS4_18smem_ptr_flag_bitsILi8EEENSY_INS5_IJNSA_ILi8EEESF_EEENS5_IJSF_SB_EEEEEEEvNS4_8identityES15_NS16_INS17_ILi2ELi4ELi3EEES1A_NSY_INS5_IJSE_S1B_EEENS5_IJSB_SE_EEEEEEEvS1G_EENS_8epilogue10collective18CollectiveEpilogueINS1N_23Sm100TmaWarpSpecializedILi1ELi1ELi32ELb0ELb0EEEJSG_NS5_IJNSY_ISE_SB_EES1S_EEESH_SI_SH_SI_NS1N_6fusion15FusionCallbacksIS1R_NS1U_17LinearCombinationISH_fSH_fLNS_15FloatRoundStyleE2EEESG_S1T_JEEENS4_5SM1004TMEM4LOAD26SM100_TMEM_LOAD_16dp32b32xES15_NS16_IS1H_S1A_NSY_INS5_IJS1B_SE_EEENS5_IJSE_SB_EEEEEEENS4_39AutoVectorizingCopyWithAssumedAlignmentILi128EEENS4_14SM90_TMA_STOREES27_S29_S29_EEEvvEEEEvNT_6ParamsE --------------------------
	.section	.text._ZN7cutlass13device_kernelINS_4gemm6kernel13GemmUniversalIN4cute5tupleIJiiiiEEENS1_10collective13CollectiveMmaINS1_35MainloopSm100TmaUmmaWarpSpecializedILi13ELi2ELi4ENS5_IJNS4_1CILi1EEESB_SB_EEEEENS5_IJNSA_ILi64EEESE_NSA_ILi128EEEEEENS_12float_e5m2_tENS5_IJlSB_lEEENS_12float_e4m3_tENS5_IJSB_llEEENS4_8TiledMMAINS4_8MMA_AtomIJNS4_10MMA_TraitsINS4_19SM100_MMA_F8F6F4_SSEJSH_SJ_fSE_SE_NS4_17integral_constantINS4_4UMMA5MajorELSR_0EEENSP_ISR_LSR_1EEENSP_INSQ_7ScaleInELSU_0EEESV_EEEEEENS4_6LayoutISC_NS5_IJNSA_ILi0EEESZ_SZ_EEEEENS5_IJNS4_10UnderscoreES12_S12_EEEEENS4_13SM90_TMA_LOADENS4_14ComposedLayoutINS4_7SwizzleILi3ELi4ELi3EEENS4_18smem_ptr_flag_bitsILi8EEENSY_INS5_IJNSA_ILi8EEESF_EEENS5_IJSF_SB_EEEEEEEvNS4_8identityES15_NS16_INS17_ILi2ELi4ELi3EEES1A_NSY_INS5_IJSE_S1B_EEENS5_IJSB_SE_EEEEEEEvS1G_EENS_8epilogue10collective18CollectiveEpilogueINS1N_23Sm100TmaWarpSpecializedILi1ELi1ELi32ELb0ELb0EEEJSG_NS5_IJNSY_ISE_SB_EES1S_EEESH_SI_SH_SI_NS1N_6fusion15FusionCallbacksIS1R_NS1U_17LinearCombinationISH_fSH_fLNS_15FloatRoundStyleE2EEESG_S1T_JEEENS4_5SM1004TMEM4LOAD26SM100_TMEM_LOAD_16dp32b32xES15_NS16_IS1H_S1A_NSY_INS5_IJS1B_SE_EEENS5_IJSE_SB_EEEEEEENS4_39AutoVectorizingCopyWithAssumedAlignmentILi128EEENS4_14SM90_TMA_STOREES27_S29_S29_EEEvvEEEEvNT_6ParamsE,"ax",@progbits
	.align	128
.text._ZN7cutlass13device_kernelINS_4gemm6kernel13GemmUniversalIN4cute5tupleIJiiiiEEENS1_10collective13CollectiveMmaINS1_35MainloopSm100TmaUmmaWarpSpecializedILi13ELi2ELi4ENS5_IJNS4_1CILi1EEESB_SB_EEEEENS5_IJNSA_ILi64EEESE_NSA_ILi128EEEEEENS_12float_e5m2_tENS5_IJlSB_lEEENS_12float_e4m3_tENS5_IJSB_llEEENS4_8TiledMMAINS4_8MMA_AtomIJNS4_10MMA_TraitsINS4_19SM100_MMA_F8F6F4_SSEJSH_SJ_fSE_SE_NS4_17integral_constantINS4_4UMMA5MajorELSR_0EEENSP_ISR_LSR_1EEENSP_INSQ_7ScaleInELSU_0EEESV_EEEEEENS4_6LayoutISC_NS5_IJNSA_ILi0EEESZ_SZ_EEEEENS5_IJNS4_10UnderscoreES12_S12_EEEEENS4_13SM90_TMA_LOADENS4_14ComposedLayoutINS4_7SwizzleILi3ELi4ELi3EEENS4_18smem_ptr_flag_bitsILi8EEENSY_INS5_IJNSA_ILi8EEESF_EEENS5_IJSF_SB_EEEEEEEvNS4_8identityES15_NS16_INS17_ILi2ELi4ELi3EEES1A_NSY_INS5_IJSE_S1B_EEENS5_IJSB_SE_EEEEEEEvS1G_EENS_8epilogue10collective18CollectiveEpilogueINS1N_23Sm100TmaWarpSpecializedILi1ELi1ELi32ELb0ELb0EEEJSG_NS5_IJNSY_ISE_SB_EES1S_EEESH_SI_SH_SI_NS1N_6fusion15FusionCallbacksIS1R_NS1U_17LinearCombinationISH_fSH_fLNS_15FloatRoundStyleE2EEESG_S1T_JEEENS4_5SM1004TMEM4LOAD26SM100_TMEM_LOAD_16dp32b32xES15_NS16_IS1H_S1A_NSY_INS5_IJS1B_SE_EEENS5_IJSE_SB_EEEEEEENS4_39AutoVectorizingCopyWithAssumedAlignmentILi128EEENS4_14SM90_TMA_STOREES27_S29_S29_EEEvvEEEEvNT_6ParamsE:
        .type           _ZN7cutlass13device_kernelINS_4gemm6kernel13GemmUniversalIN4cute5tupleIJiiiiEEENS1_10collective13CollectiveMmaINS1_35MainloopSm100TmaUmmaWarpSpecializedILi13ELi2ELi4ENS5_IJNS4_1CILi1EEESB_SB_EEEEENS5_IJNSA_ILi64EEESE_NSA_ILi128EEEEEENS_12float_e5m2_tENS5_IJlSB_lEEENS_12float_e4m3_tENS5_IJSB_llEEENS4_8TiledMMAINS4_8MMA_AtomIJNS4_10MMA_TraitsINS4_19SM100_MMA_F8F6F4_SSEJSH_SJ_fSE_SE_NS4_17integral_constantINS4_4UMMA5MajorELSR_0EEENSP_ISR_LSR_1EEENSP_INSQ_7ScaleInELSU_0EEESV_EEEEEENS4_6LayoutISC_NS5_IJNSA_ILi0EEESZ_SZ_EEEEENS5_IJNS4_10UnderscoreES12_S12_EEEEENS4_13SM90_TMA_LOADENS4_14ComposedLayoutINS4_7SwizzleILi3ELi4ELi3EEENS4_18smem_ptr_flag_bitsILi8EEENSY_INS5_IJNSA_ILi8EEESF_EEENS5_IJSF_SB_EEEEEEEvNS4_8identityES15_NS16_INS17_ILi2ELi4ELi3EEES1A_NSY_INS5_IJSE_S1B_EEENS5_IJSB_SE_EEEEEEEvS1G_EENS_8epilogue10collective18CollectiveEpilogueINS1N_23Sm100TmaWarpSpecializedILi1ELi1ELi32ELb0ELb0EEEJSG_NS5_IJNSY_ISE_SB_EES1S_EEESH_SI_SH_SI_NS1N_6fusion15FusionCallbacksIS1R_NS1U_17LinearCombinationISH_fSH_fLNS_15FloatRoundStyleE2EEESG_S1T_JEEENS4_5SM1004TMEM4LOAD26SM100_TMEM_LOAD_16dp32b32xES15_NS16_IS1H_S1A_NSY_INS5_IJS1B_SE_EEENS5_IJSE_SB_EEEEEEENS4_39AutoVectorizingCopyWithAssumedAlignmentILi128EEENS4_14SM90_TMA_STOREES27_S29_S29_EEEvvEEEEvNT_6ParamsE,@function
        .size           _ZN7cutlass13device_kernelINS_4gemm6kernel13GemmUniversalIN4cute5tupleIJiiiiEEENS1_10collective13CollectiveMmaINS1_35MainloopSm100TmaUmmaWarpSpecializedILi13ELi2ELi4ENS5_IJNS4_1CILi1EEESB_SB_EEEEENS5_IJNSA_ILi64EEESE_NSA_ILi128EEEEEENS_12float_e5m2_tENS5_IJlSB_lEEENS_12float_e4m3_tENS5_IJSB_llEEENS4_8TiledMMAINS4_8MMA_AtomIJNS4_10MMA_TraitsINS4_19SM100_MMA_F8F6F4_SSEJSH_SJ_fSE_SE_NS4_17integral_constantINS4_4UMMA5MajorELSR_0EEENSP_ISR_LSR_1EEENSP_INSQ_7ScaleInELSU_0EEESV_EEEEEENS4_6LayoutISC_NS5_IJNSA_ILi0EEESZ_SZ_EEEEENS5_IJNS4_10UnderscoreES12_S12_EEEEENS4_13SM90_TMA_LOADENS4_14ComposedLayoutINS4_7SwizzleILi3ELi4ELi3EEENS4_18smem_ptr_flag_bitsILi8EEENSY_INS5_IJNSA_ILi8EEESF_EEENS5_IJSF_SB_EEEEEEEvNS4_8identityES15_NS16_INS17_ILi2ELi4ELi3EEES1A_NSY_INS5_IJSE_S1B_EEENS5_IJSB_SE_EEEEEEEvS1G_EENS_8epilogue10collective18CollectiveEpilogueINS1N_23Sm100TmaWarpSpecializedILi1ELi1ELi32ELb0ELb0EEEJSG_NS5_IJNSY_ISE_SB_EES1S_EEESH_SI_SH_SI_NS1N_6fusion15FusionCallbacksIS1R_NS1U_17LinearCombinationISH_fSH_fLNS_15FloatRoundStyleE2EEESG_S1T_JEEENS4_5SM1004TMEM4LOAD26SM100_TMEM_LOAD_16dp32b32xES15_NS16_IS1H_S1A_NSY_INS5_IJS1B_SE_EEENS5_IJSE_SB_EEEEEEENS4_39AutoVectorizingCopyWithAssumedAlignmentILi128EEENS4_14SM90_TMA_STOREES27_S29_S29_EEEvvEEEEvNT_6ParamsE,(.L_x_156 - _ZN7cutlass13device_kernelINS_4gemm6kernel13GemmUniversalIN4cute5tupleIJiiiiEEENS1_10collective13CollectiveMmaINS1_35MainloopSm100TmaUmmaWarpSpecializedILi13ELi2ELi4ENS5_IJNS4_1CILi1EEESB_SB_EEEEENS5_IJNSA_ILi64EEESE_NSA_ILi128EEEEEENS_12float_e5m2_tENS5_IJlSB_lEEENS_12float_e4m3_tENS5_IJSB_llEEENS4_8TiledMMAINS4_8MMA_AtomIJNS4_10MMA_TraitsINS4_19SM100_MMA_F8F6F4_SSEJSH_SJ_fSE_SE_NS4_17integral_constantINS4_4UMMA5MajorELSR_0EEENSP_ISR_LSR_1EEENSP_INSQ_7ScaleInELSU_0EEESV_EEEEEENS4_6LayoutISC_NS5_IJNSA_ILi0EEESZ_SZ_EEEEENS5_IJNS4_10UnderscoreES12_S12_EEEEENS4_13SM90_TMA_LOADENS4_14ComposedLayoutINS4_7SwizzleILi3ELi4ELi3EEENS4_18smem_ptr_flag_bitsILi8EEENSY_INS5_IJNSA_ILi8EEESF_EEENS5_IJSF_SB_EEEEEEEvNS4_8identityES15_NS16_INS17_ILi2ELi4ELi3EEES1A_NSY_INS5_IJSE_S1B_EEENS5_IJSB_SE_EEEEEEEvS1G_EENS_8epilogue10collective18CollectiveEpilogueINS1N_23Sm100TmaWarpSpecializedILi1ELi1ELi32ELb0ELb0EEEJSG_NS5_IJNSY_ISE_SB_EES1S_EEESH_SI_SH_SI_NS1N_6fusion15FusionCallbacksIS1R_NS1U_17LinearCombinationISH_fSH_fLNS_15FloatRoundStyleE2EEESG_S1T_JEEENS4_5SM1004TMEM4LOAD26SM100_TMEM_LOAD_16dp32b32xES15_NS16_IS1H_S1A_NSY_INS5_IJS1B_SE_EEENS5_IJSE_SB_EEEEEEENS4_39AutoVectorizingCopyWithAssumedAlignmentILi128EEENS4_14SM90_TMA_STOREES27_S29_S29_EEEvvEEEEvNT_6ParamsE)
        .other          _ZN7cutlass13device_kernelINS_4gemm6kernel13GemmUniversalIN4cute5tupleIJiiiiEEENS1_10collective13CollectiveMmaINS1_35MainloopSm100TmaUmmaWarpSpecializedILi13ELi2ELi4ENS5_IJNS4_1CILi1EEESB_SB_EEEEENS5_IJNSA_ILi64EEESE_NSA_ILi128EEEEEENS_12float_e5m2_tENS5_IJlSB_lEEENS_12float_e4m3_tENS5_IJSB_llEEENS4_8TiledMMAINS4_8MMA_AtomIJNS4_10MMA_TraitsINS4_19SM100_MMA_F8F6F4_SSEJSH_SJ_fSE_SE_NS4_17integral_constantINS4_4UMMA5MajorELSR_0EEENSP_ISR_LSR_1EEENSP_INSQ_7ScaleInELSU_0EEESV_EEEEEENS4_6LayoutISC_NS5_IJNSA_ILi0EEESZ_SZ_EEEEENS5_IJNS4_10UnderscoreES12_S12_EEEEENS4_13SM90_TMA_LOADENS4_14ComposedLayoutINS4_7SwizzleILi3ELi4ELi3EEENS4_18smem_ptr_flag_bitsILi8EEENSY_INS5_IJNSA_ILi8EEESF_EEENS5_IJSF_SB_EEEEEEEvNS4_8identityES15_NS16_INS17_ILi2ELi4ELi3EEES1A_NSY_INS5_IJSE_S1B_EEENS5_IJSB_SE_EEEEEEEvS1G_EENS_8epilogue10collective18CollectiveEpilogueINS1N_23Sm100TmaWarpSpecializedILi1ELi1ELi32ELb0ELb0EEEJSG_NS5_IJNSY_ISE_SB_EES1S_EEESH_SI_SH_SI_NS1N_6fusion15FusionCallbacksIS1R_NS1U_17LinearCombinationISH_fSH_fLNS_15FloatRoundStyleE2EEESG_S1T_JEEENS4_5SM1004TMEM4LOAD26SM100_TMEM_LOAD_16dp32b32xES15_NS16_IS1H_S1A_NSY_INS5_IJS1B_SE_EEENS5_IJSE_SB_EEEEEEENS4_39AutoVectorizingCopyWithAssumedAlignmentILi128EEENS4_14SM90_TMA_STOREES27_S29_S29_EEEvvEEEEvNT_6ParamsE,@"STO_CUDA_ENTRY STV_DEFAULT"
_ZN7cutlass13device_kernelINS_4gemm6kernel13GemmUniversalIN4cute5tupleIJiiiiEEENS1_10collective13CollectiveMmaINS1_35MainloopSm100TmaUmmaWarpSpecializedILi13ELi2ELi4ENS5_IJNS4_1CILi1EEESB_SB_EEEEENS5_IJNSA_ILi64EEESE_NSA_ILi128EEEEEENS_12float_e5m2_tENS5_IJlSB_lEEENS_12float_e4m3_tENS5_IJSB_llEEENS4_8TiledMMAINS4_8MMA_AtomIJNS4_10MMA_TraitsINS4_19SM100_MMA_F8F6F4_SSEJSH_SJ_fSE_SE_NS4_17integral_constantINS4_4UMMA5MajorELSR_0EEENSP_ISR_LSR_1EEENSP_INSQ_7ScaleInELSU_0EEESV_EEEEEENS4_6LayoutISC_NS5_IJNSA_ILi0EEESZ_SZ_EEEEENS5_IJNS4_10UnderscoreES12_S12_EEEEENS4_13SM90_TMA_LOADENS4_14ComposedLayoutINS4_7SwizzleILi3ELi4ELi3EEENS4_18smem_ptr_flag_bitsILi8EEENSY_INS5_IJNSA_ILi8EEESF_EEENS5_IJSF_SB_EEEEEEEvNS4_8identityES15_NS16_INS17_ILi2ELi4ELi3EEES1A_NSY_INS5_IJSE_S1B_EEENS5_IJSB_SE_EEEEEEEvS1G_EENS_8epilogue10collective18CollectiveEpilogueINS1N_23Sm100TmaWarpSpecializedILi1ELi1ELi32ELb0ELb0EEEJSG_NS5_IJNSY_ISE_SB_EES1S_EEESH_SI_SH_SI_NS1N_6fusion15FusionCallbacksIS1R_NS1U_17LinearCombinationISH_fSH_fLNS_15FloatRoundStyleE2EEESG_S1T_JEEENS4_5SM1004TMEM4LOAD26SM100_TMEM_LOAD_16dp32b32xES15_NS16_IS1H_S1A_NSY_INS5_IJS1B_SE_EEENS5_IJSE_SB_EEEEEEENS4_39AutoVectorizingCopyWithAssumedAlignmentILi128EEENS4_14SM90_TMA_STOREES27_S29_S29_EEEvvEEEEvNT_6ParamsE:
[----:B------:R-:W1:Y:S01]  /*0000*/  LDC R1, c[0x0][0x37c] ;  /* 0x0000df00ff017b82 */ /* 0x000e620000000800 */
[----:B------:R-:W2:Y:S01]  /*0010*/  S2R R101, SR_TID.X ;  /* 0x0000000000657919 */ /* 0x000ea20000002100 */
[----:B------:R-:W3:Y:S01]  /*0020*/  LDCU.64 UR4, c[0x0][0x890] ;  /* 0x00011200ff0477ac */ /* 0x000ee20008000a00 */
[----:B------:R-:W-:Y:S02]  /*0030*/  PRMT R96, RZ, 0x7610, R96 ;  /* 0x00007610ff607816 */ /* 0x000fe40000000060 */
[----:B------:R-:W-:Y:S01]  /*0040*/  ELECT P5, URZ, PT ;  /* 0x0000000000ff782f */ /* 0x000fe200038a0000 */
[----:B------:R-:W4:Y:S01]  /*0050*/  LDCU.64 UR40, c[0x0][0x358] ;  /* 0x00006b00ff2877ac */ /* 0x000f220008000a00 */
[----:B---3--:R-:W-:-:S04]  /*0060*/  UISETP.NE.U32.AND UP0, UPT, UR4, URZ, UPT ;  /* 0x000000ff0400728c */ /* 0x008fc8000bf05070 */
[----:B------:R-:W-:Y:S01]  /*0070*/  UISETP.NE.AND.EX UP0, UPT, UR5, URZ, UPT, UP0 ;  /* 0x000000ff0500728c */ /* 0x000fe2000bf05300 */
[----:B--2---:R-:W-:-:S05]  /*0080*/  SHF.R.U32.HI R104, RZ, 0x5, R101 ;  /* 0x00000005ff687819 */ /* 0x004fca0000011665 */
[----:B------:R-:W2:Y:S02]  /*0090*/  SHFL.IDX PT, R0, R104, RZ, 0x1f ;  /* 0x00001fff68007589 */ /* 0x000ea400000e0000 */
[----:B--2---:R-:W-:Y:S01]  /*00a0*/  R2UR UR8, R0 ;  /* 0x00000000000872ca */ /* 0x004fe200000e0000 */
[----:B-1--4-:R-:W-:-:S14]  /*00b0*/  BRA.U UP0, `(.L_x_0) ;  /* 0x00000001002c7547 */ /* 0x012fdc000b800000 */
[----:B------:R-:W1:Y:S02]  /*00c0*/  LDCU.64 UR6, c[0x0][0x888] ;  /* 0x00011100ff0677ac */ /* 0x000e640008000a00 */
[----:B-1----:R-:W-:-:S04]  /*00d0*/  UISETP.NE.U32.AND UP0, UPT, UR6, URZ, UPT ;  /* 0x000000ff0600728c */ /* 0x002fc8000bf05070 */
[----:B------:R-:W-:-:S09]  /*00e0*/  UISETP.NE.AND.EX UP0, UPT, UR7, URZ, UPT, UP0 ;  /* 0x000000ff0700728c */ /* 0x000fd2000bf05300 */
[----:B------:R-:W-:Y:S05]  /*00f0*/  BRA.U !UP0, `(.L_x_1) ;  /* 0x0000000108107547 */ /* 0x000fea000b800000 */
[----:B------:R-:W1:Y:S02]  /*0100*/  LDC.64 R2, c[0x0][0x888] ;  /* 0x00022200ff027b82 */ /* 0x000e640000000a00 */
[----:B-1----:R1:W5:Y:S01]  /*0110*/  LDG.E R49, desc[UR40][R2.64] ;  /* 0x0000002802317981 */ /* 0x002362000c1e1900 */
[----:B------:R-:W-:Y:S01]  /*0120*/  HFMA2 R96, -RZ, RZ, 0, 5.9604644775390625e-08 ;  /* 0x00000001ff607431 */ /* 0x000fe200000001ff */
[----:B------:R-:W-:Y:S05]  /*0130*/  BRA `(.L_x_0) ;  /* 0x00000000000c7947 */ /* 0x000fea0003800000 */
.L_x_1:
[----:B------:R-:W1:Y:S01]  /*0140*/  LDCU UR6, c[0x0][0x880] ;  /* 0x00011000ff0677ac */ /* 0x000e620008000800 */
[----:B------:R-:W-:Y:S01]  /*0150*/  HFMA2 R96, -RZ, RZ, 0, 5.9604644775390625e-08 ;  /* 0x00000001ff607431 */ /* 0x000fe200000001ff */
[----:B-1----:R-:W-:-:S07]  /*0160*/  MOV R49, UR6 ;  /* 0x0000000600317c02 */ /* 0x002fce0008000f00 */
.L_x_0:
[----:B------:R-:W2:Y:S02]  /*0170*/  LDCU.64 UR6, c[0x0][0x8b0] ;  /* 0x00011600ff0677ac */ /* 0x000ea40008000a00 */
[----:B--2---:R-:W-:-:S04]  /*0180*/  UISETP.NE.U32.AND UP0, UPT, UR6, URZ, UPT ;  /* 0x000000ff0600728c */ /* 0x004fc8000bf05070 */
[----:B------:R-:W-:-:S09]  /*0190*/  UISETP.NE.AND.EX UP0, UPT, UR7, URZ, UPT, UP0 ;  /* 0x000000ff0700728c */ /* 0x000fd2000bf05300 */
[----:B------:R-:W-:Y:S05]  /*01a0*/  BRA.U UP0, `(.L_x_2) ;  /* 0x0000000100247547 */ /* 0x000fea000b800000 */
[----:B------:R-:W2:Y:S02]  /*01b0*/  LDCU.64 UR6, c[0x0][0x8a8] ;  /* 0x00011500ff0677ac */ /* 0x000ea40008000a00 */
[----:B--2---:R-:W-:-:S04]  /*01c0*/  UISETP.NE.U32.AND UP0, UPT, UR6, URZ, UPT ;  /* 0x000000ff0600728c */ /* 0x004fc8000bf05070 */
[----:B------:R-:W-:-:S09]  /*01d0*/  UISETP.NE.AND.EX UP0, UPT, UR7, URZ, UPT, UP0 ;  /* 0x000000ff0700728c */ /* 0x000fd2000bf05300 */
[----:B------:R-:W-:Y:S05]  /*01e0*/  BRA.U !UP0, `(.L_x_3) ;  /* 0x00000001080c7547 */ /* 0x000fea000b800000 */
[----:B-1----:R-:W1:Y:S02]  /*01f0*/  LDC.64 R2, c[0x0][0x8a8] ;  /* 0x00022a00ff027b82 */ /* 0x002e640000000a00 */
[----:B-1----:R2:W5:Y:S01]  /*0200*/  LDG.E R47, desc[UR40][R2.64] ;  /* 0x00000028022f7981 */ /* 0x002562000c1e1900 */
[----:B------:R-:W-:Y:S05]  /*0210*/  BRA `(.L_x_2) ;  /* 0x0000000000087947 */ /* 0x000fea0003800000 */
.L_x_3:
[----:B------:R-:W2:Y:S02]  /*0220*/  LDCU UR6, c[0x0][0x8a0] ;  /* 0x00011400ff0677ac */ /* 0x000ea40008000800 */
[----:B--2---:R-:W-:Y:S02]  /*0230*/  MOV R47, UR6 ;  /* 0x00000006002f7c02 */ /* 0x004fe40008000f00 */
.L_x_2:
[----:B------:R-:W-:Y:S01]  /*0240*/  IMAD.U32 R0, RZ, RZ, UR8 ;  /* 0x00000008ff007e24 */ /* 0x000fe2000f8e00ff */
[----:B------:R-:W-:Y:S04]  /*0250*/  BSSY.RECONVERGENT B0, `(.L_x_4) ;  /* 0x000000c000007945 */ /* 0x000fe80003800200 */
[C---:B------:R-:W-:Y:S02]  /*0260*/  ISETP.NE.OR P1, PT, R0.reuse, 0x1, !P5 ;  /* 0x000000010000780c */ /* 0x040fe40006f25670 */
[----:B------:R-:W-:-:S11]  /*0270*/  ISETP.NE.OR P0, PT, R0, 0x3, !P5 ;  /* 0x000000030000780c */ /* 0x000fd60006f05670 */
[----:B------:R-:W-:Y:S05]  /*0280*/  @P1 BRA `(.L_x_5) ;  /* 0x0000000000201947 */ /* 0x000fea0003800000 */
[----:B------:R-:W3:Y:S02]  /*0290*/  LDCU.64 UR6, c[0x0][0x348] ;  /* 0x00006900ff0677ac */ /* 0x000ee40008000a00 */
[----:B---3--:R-:W-:Y:S02]  /*02a0*/  UIADD3 UR10, UP1, UPT, UR6, 0x80, URZ ;  /* 0x00000080060a7890 */ /* 0x008fe4000ff3e0ff */
[----:B------:R-:W-:Y:S02]  /*02b0*/  UIADD3 UR6, UP0, UPT, UR6, 0x180, URZ ;  /* 0x0000018006067890 */ /* 0x000fe4000ff1e0ff */
[----:B------:R-:W-:Y:S02]  /*02c0*/  UIADD3.X UR11, UPT, UPT, URZ, UR7, URZ, UP1, !UPT ;  /* 0x00000007ff0b7290 */ /* 0x000fe40008ffe4ff */
[----:B------:R-:W-:-:S07]  /*02d0*/  UIADD3.X UR7, UPT, UPT, URZ, UR7, URZ, UP0, !UPT ;  /* 0x00000007ff077290 */ /* 0x000fce00087fe4ff */
[----:B------:R3:W-:Y:S02]  /*02e0*/  UTMACCTL.PF [UR10] ;  /* 0x000000000a0079b9 */ /* 0x0007e40008040000 */
[----:B------:R3:W-:Y:S02]  /*02f0*/  UTMACCTL.PF [UR6] ;  /* 0x00000000060079b9 */ /* 0x0007e40008040000 */
[----:B---3--:R-:W-:Y:S01]  /*0300*/  NOP ;  /* 0x0000000000007918 */ /* 0x008fe20000000000 */
.L_x_5:
[----:B------:R-:W-:Y:S05]  /*0310*/  BSYNC.RECONVERGENT B0 ;  /* 0x0000000000007941 */ /* 0x000fea0003800200 */
.L_x_4:
[----:B------:R-:W-:Y:S04]  /*0320*/  BSSY.RECONVERGENT B0, `(.L_x_6) ;  /* 0x000000a000007945 */ /* 0x000fe80003800200 */
        /* <DEDUP_REMOVED lines=9> */
.L_x_7:
[----:B------:R-:W-:Y:S05]  /*03c0*/  BSYNC.RECONVERGENT B0 ;  /* 0x0000000000007941 */ /* 0x000fea0003800200 */
.L_x_6:
[----:B------:R-:W3:Y:S01]  /*03d0*/  LDCU.64 UR6, c[0x0][0x888] ;  /* 0x00011100ff0677ac */ /* 0x000ee20008000a00 */
[----:B------:R-:W-:Y:S02]  /*03e0*/  UISETP.EQ.U32.AND UP1, UPT, UR4, URZ, UPT ;  /* 0x000000ff0400728c */ /* 0x000fe4000bf22070 */
[----:B------:R-:W-:Y:S02]  /*03f0*/  UPLOP3.LUT UP2, UPT, UPT, UPT, UPT, 0x80, 0x8 ;  /* 0x000000000008789c */ /* 0x000fe40003f4f070 */
[----:B---3--:R-:W-:-:S04]  /*0400*/  UISETP.NE.U32.AND UP0, UPT, UR6, URZ, UPT ;  /* 0x000000ff0600728c */ /* 0x008fc8000bf05070 */
[----:B------:R-:W-:-:S04]  /*0410*/  UISETP.NE.AND.EX UP0, UPT, UR7, URZ, UPT, UP0 ;  /* 0x000000ff0700728c */ /* 0x000fc8000bf05300 */
[----:B------:R-:W-:-:S04]  /*0420*/  UISETP.EQ.OR.EX UP3, UPT, UR5, URZ, !UP0, UP1 ;  /* 0x000000ff0500728c */ /* 0x000fc8000c762710 */
[----:B------:R-:W-:-:S05]  /*0430*/  UP2UR UR44, UPR, URZ, 0x8 ;  /* 0x00000008ff2c7883 */ /* 0x000fca0008000000 */
[----:B------:R-:W-:Y:S07]  /*0440*/  BRA.U !UP3, `(.L_x_8) ;  /* 0x000000010b207547 */ /* 0x000fee000b800000 */
[----:B------:R-:W-:Y:S01]  /*0450*/  UISETP.NE.U32.AND UP2, UPT, UR4, URZ, UPT ;  /* 0x000000ff0400728c */ /* 0x000fe2000bf45070 */
[----:B-----5:R-:W-:Y:S01]  /*0460*/  FSETP.NEU.AND P0, PT, R49, RZ, PT ;  /* 0x000000ff3100720b */ /* 0x020fe20003f0d000 */
[----:B------:R-:W-:Y:S02]  /*0470*/  USEL UR4, URZ, 0xffffffff, UP0 ;  /* 0xffffffffff047887 */ /* 0x000fe40008000000 */
[----:B------:R-:W-:-:S10]  /*0480*/  UISETP.NE.AND.EX UP2, UPT, UR5, URZ, UPT, UP2 ;  /* 0x000000ff0500728c */ /* 0x000fd4000bf45320 */
[----:B------:R-:W-:Y:S01]  /*0490*/  VOTEU.ANY UP1, P0 ;  /* 0x0000000000ff7886 */ /* 0x000fe20000020100 */
[----:B------:R-:W-:-:S04]  /*04a0*/  @!UP2 USEL UR4, URZ, 0xffffffff, UP1 ;  /* 0xffffffffff04a887 */ /* 0x000fc80008800000 */
[----:B------:R-:W-:-:S04]  /*04b0*/  ULOP3.LUT UR4, UR4, 0x1, URZ, 0xc0, !UPT ;  /* 0x0000000104047892 */ /* 0x000fc8000f8ec0ff */
[----:B------:R-:W-:-:S11]  /*04c0*/  UISETP.NE.U32.AND UP2, UPT, UR4, 0x1, UPT ;  /* 0x000000010400788c */ /* 0x000fd6000bf45070 */
.L_x_8:
[----:B-12---:R-:W1:Y:S01]  /*04d0*/  SHFL.IDX PT, R2, R104, RZ, 0x1f ;  /* 0x00001fff68027589 */ /* 0x006e6200000e0000 */
[----:B------:R-:W-:-:S04]  /*04e0*/  UISETP.NE.AND UP1, UPT, UR8, 0x2, UPT ;  /* 0x000000020800788c */ /* 0x000fc8000bf25270 */
[----:B------:R-:W-:Y:S01]  /*04f0*/  USEL UR13, URZ, 0x1, UP1 ;  /* 0x00000001ff0d7887 */ /* 0x000fe20008800000 */
[----:B-1----:R-:W-:-:S13]  /*0500*/  ISETP.NE.AND P0, PT, R2, RZ, PT ;  /* 0x000000ff0200720c */ /* 0x002fda0003f05270 */
[----:B------:R-:W-:Y:S05]  /*0510*/  @P0 BRA `(.L_x_9) ;  /* 0x00000000009c0947 */ /* 0x000fea0003800000 */
[----:B------:R-:W-:Y:S01]  /*0520*/  ELECT P0, URZ, PT ;  /* 0x0000000000ff782f */ /* 0x000fe20003800000 */
[----:B------:R-:W-:-:S12]  /*0530*/  BSSY.RECONVERGENT B0, `(.L_x_9) ;  /* 0x0000025000007945 */ /* 0x000fd80003800200 */
[----:B------:R-:W-:Y:S05]  /*0540*/  @!P0 BRA `(.L_x_10) ;  /* 0x00000000008c8947 */ /* 0x000fea0003800000 */
[----:B------:R-:W1:Y:S01]  /*0550*/  S2UR UR5, SR_CgaCtaId ;  /* 0x00000000000579c3 */ /* 0x000e620000008800 */
[----:B------:R-:W-:Y:S01]  /*0560*/  UMOV UR6, 0x400 ;  /* 0x0000040000067882 */ /* 0x000fe20000000000 */
[----:B------:R-:W-:Y:S01]  /*0570*/  UMOV UR4, 0x1 ;  /* 0x0000000100047882 */ /* 0x000fe20000000000 */
[----:B-1----:R-:W-:Y:S02]  /*0580*/  ULEA UR5, UR5, UR6, 0x18 ;  /* 0x0000000605057291 */ /* 0x002fe4000f8ec0ff */
[----:B------:R-:W-:-:S04]  /*0590*/  UIADD3 UR6, UPT, UPT, -UR4, 0x100000, URZ ;  /* 0x0010000004067890 */ /* 0x000fc8000fffe1ff */
[----:B------:R-:W-:Y:S02]  /*05a0*/  USHF.L.U32 UR7, UR6, 0xb, URZ ;  /* 0x0000000b06077899 */ /* 0x000fe400080006ff */
[----:B------:R-:W-:Y:S01]  /*05b0*/  USHF.L.U32 UR6, UR6, 0x1, URZ ;  /* 0x0000000106067899 */ /* 0x000fe200080006ff */
[----:B------:R-:W1:Y:S11]  /*05c0*/  FENCE.VIEW.ASYNC.S ;  /* 0x00000000000073c6 */ /* 0x000e760000000000 */
[----:B-1----:R1:W2:Y:S01]  /*05d0*/  SYNCS.EXCH.64 URZ, [UR5], UR6 ;  /* 0x0000000605ff75b2 */ /* 0x0022a20008000100 */
[----:B------:R1:W3:Y:S01]  /*05e0*/  SYNCS.EXCH.64 URZ, [UR5+0x68], UR6 ;  /* 0x0000680605ff75b2 */ /* 0x0002e20008000100 */
[----:B------:R1:W4:Y:S01]  /*05f0*/  SYNCS.EXCH.64 URZ, [UR5+0x8], UR6 ;  /* 0x0000080605ff75b2 */ /* 0x0003220008000100 */
[----:B------:R1:W1:Y:S01]  /*0600*/  SYNCS.EXCH.64 URZ, [UR5+0x70], UR6 ;  /* 0x0000700605ff75b2 */ /* 0x0002620008000100 */
        /* <DEDUP_REMOVED lines=22> */
[----:B--234-:R-:W-:Y:S01]  /*0770*/  NOP ;  /* 0x0000000000007918 */ /* 0x01cfe20000000000 */
.L_x_10:
[----:B-1----:R-:W-:Y:S05]  /*0780*/  BSYNC.RECONVERGENT B0 ;  /* 0x0000000000007941 */ /* 0x002fea0003800200 */
.L_x_9:
[----:B------:R-:W1:Y:S01]  /*0790*/  SHFL.IDX PT, R2, R104, RZ, 0x1f ;  /* 0x00001fff68027589 */ /* 0x000e6200000e0000 */
[----:B------:R-:W-:Y:S01]  /*07a0*/  NOP ;  /* 0x0000000000007918 */ /* 0x000fe20000000000 */
[----:B-1----:R-:W-:-:S13]  /*07b0*/  ISETP.NE.AND P0, PT, R2, 0x1, PT ;  /* 0x000000010200780c */ /* 0x002fda0003f05270 */
[----:B------:R-:W-:Y:S05]  /*07c0*/  @P0 BRA `(.L_x_11) ;  /* 0x0000000000400947 */ /* 0x000fea0003800000 */
[----:B------:R-:W1:Y:S01]  /*07d0*/  S2UR UR6, SR_CgaCtaId ;  /* 0x00000000000679c3 */ /* 0x000e620000008800 */
[----:B------:R-:W-:Y:S01]  /*07e0*/  UMOV UR7, 0x400 ;  /* 0x0000040000077882 */ /* 0x000fe20000000000 */
[----:B------:R-:W-:Y:S01]  /*07f0*/  UMOV UR5, 0x20 ;  /* 0x0000002000057882 */ /* 0x000fe20000000000 */
[----:B------:R-:W-:Y:S01]  /*0800*/  UMOV UR4, 0x80 ;  /* 0x0000008000047882 */ /* 0x000fe20000000000 */
[----:B------:R-:W-:-:S04]  /*0810*/  UIADD3 UR10, UPT, UPT, -UR5, 0x100000, URZ ;  /* 0x00100000050a7890 */ /* 0x000fc8000fffe1ff */
[----:B------:R-:W-:Y:S02]  /*0820*/  USHF.L.U32 UR11, UR10, 0xb, URZ ;  /* 0x0000000b0a0b7899 */ /* 0x000fe400080006ff */
[----:B------:R-:W-:Y:S02]  /*0830*/  USHF.L.U32 UR10, UR10, 0x1, URZ ;  /* 0x000000010a0a7899 */ /* 0x000fe400080006ff */
[----:B------:R-:W-:-:S04]  /*0840*/  UIADD3 UR4, UPT, UPT, -UR4, 0x100000, URZ ;  /* 0x0010000004047890 */ /* 0x000fc8000fffe1ff */
[----:B------:R-:W-:Y:S02]  /*0850*/  USHF.L.U32 UR5, UR4, 0xb, URZ ;  /* 0x0000000b04057899 */ /* 0x000fe400080006ff */
[----:B------:R-:W-:Y:S01]  /*0860*/  USHF.L.U32 UR4, UR4, 0x1, URZ ;  /* 0x0000000104047899 */ /* 0x000fe200080006ff */
[----:B------:R-:W-:Y:S01]  /*0870*/  ELECT P0, URZ, PT ;  /* 0x0000000000ff782f */ /* 0x000fe20003800000 */
[----:B-1----:R-:W-:Y:S01]  /*0880*/  ULEA UR6, UR6, UR7, 0x18 ;  /* 0x0000000706067291 */ /* 0x002fe2000f8ec0ff */
[----:B------:R-:W1:Y:S11]  /*0890*/  FENCE.VIEW.ASYNC.S ;  /* 0x00000000000073c6 */ /* 0x000e760000000000 */
[----:B-1----:R1:W2:Y:S01]  /*08a0*/  SYNCS.EXCH.64 URZ, [UR6+0xd0], UR10 ;  /* 0x0000d00a06ff75b2 */ /* 0x0022a20008000100 */
[----:B------:R1:W3:Y:S01]  /*08b0*/  SYNCS.EXCH.64 URZ, [UR6+0xd8], UR4 ;  /* 0x0000d80406ff75b2 */ /* 0x0002e20008000100 */
[----:B------:R-:W-:Y:S01]  /*08c0*/  NOP ;  /* 0x0000000000007918 */ /* 0x000fe20000000000 */
.L_x_11:
[----:B------:R-:W4:Y:S01]  /*08d0*/  SHFL.IDX PT, R2, R104, RZ, 0x1f ;  /* 0x00001fff68027589 */ /* 0x000f2200000e0000 */
[----:B------:R-:W-:Y:S01]  /*08e0*/  NOP ;  /* 0x0000000000007918 */ /* 0x000fe20000000000 */
[----:B----4-:R-:W-:-:S13]  /*08f0*/  ISETP.NE.AND P0, PT, R2, 0x3, PT ;  /* 0x000000030200780c */ /* 0x010fda0003f05270 */
[----:B------:R-:W-:Y:S05]  /*0900*/  @P0 BRA `(.L_x_12) ;  /* 0x0000000000300947 */ /* 0x000fea0003800000 */
[----:B-1----:R-:W1:Y:S01]  /*0910*/  S2UR UR5, SR_CgaCtaId ;  /* 0x00000000000579c3 */ /* 0x002e620000008800 */
[----:B------:R-:W-:Y:S01]  /*0920*/  UMOV UR6, 0x400 ;  /* 0x0000040000067882 */ /* 0x000fe20000000000 */
[----:B------:R-:W-:Y:S01]  /*0930*/  UMOV UR4, 0x20 ;  /* 0x0000002000047882 */ /* 0x000fe20000000000 */
[----:B------:R-:W-:Y:S01]  /*0940*/  ELECT P0, URZ, PT ;  /* 0x0000000000ff782f */ /* 0x000fe20003800000 */
[----:B-1----:R-:W-:Y:S02]  /*0950*/  ULEA UR5, UR5, UR6, 0x18 ;  /* 0x0000000605057291 */ /* 0x002fe4000f8ec0ff */
[----:B------:R-:W-:-:S04]  /*0960*/  UIADD3 UR6, UPT, UPT, -UR4, 0x100000, URZ ;  /* 0x0010000004067890 */ /* 0x000fc8000fffe1ff */
[----:B------:R-:W-:Y:S02]  /*0970*/  USHF.L.U32 UR7, UR6, 0xb, URZ ;  /* 0x0000000b06077899 */ /* 0x000fe400080006ff */
[----:B------:R-:W-:Y:S01]  /*0980*/  USHF.L.U32 UR6, UR6, 0x1, URZ ;  /* 0x0000000106067899 */ /* 0x000fe200080006ff */
[----:B------:R-:W1:Y:S11]  /*0990*/  FENCE.VIEW.ASYNC.S ;  /* 0x00000000000073c6 */ /* 0x000e760000000000 */
[----:B-1----:R4:W1:Y:S01]  /*09a0*/  SYNCS.EXCH.64 URZ, [UR5+0xe0], UR6 ;  /* 0x0000e00605ff75b2 */ /* 0x0028620008000100 */
[----:B------:R4:W1:Y:S02]  /*09b0*/  SYNCS.EXCH.64 URZ, [UR5+0xe8], UR6 ;  /* 0x0000e80605ff75b2 */ /* 0x0008640008000100 */
[----:B----4-:R-:W-:Y:S01]  /*09c0*/  NOP ;  /* 0x0000000000007918 */ /* 0x010fe20000000000 */
.L_x_12:
[----:B------:R-:W4:Y:S01]  /*09d0*/  SHFL.IDX PT, R2, R104, RZ, 0x1f ;  /* 0x00001fff68027589 */ /* 0x000f2200000e0000 */
[----:B------:R-:W-:Y:S01]  /*09e0*/  NOP ;  /* 0x0000000000007918 */ /* 0x000fe20000000000 */
[----:B----4-:R-:W-:-:S13]  /*09f0*/  ISETP.NE.AND P0, PT, R2, 0x4, PT ;  /* 0x000000040200780c */ /* 0x010fda0003f05270 */
[----:B------:R-:W-:Y:S05]  /*0a00*/  @P0 BRA `(.L_x_13) ;  /* 0x00000000004c0947 */ /* 0x000fea0003800000 */
[----:B-1----:R-:W1:Y:S01]  /*0a10*/  S2UR UR5, SR_CgaCtaId ;  /* 0x00000000000579c3 */ /* 0x002e620000008800 */
[----:B------:R-:W-:Y:S01]  /*0a20*/  UMOV UR7, 0x100 ;  /* 0x0000010000077882 */ /* 0x000fe20000000000 */
[----:B------:R-:W-:Y:S01]  /*0a30*/  UMOV UR6, 0x400 ;  /* 0x0000040000067882 */ /* 0x000fe20000000000 */
[----:B------:R-:W-:Y:S01]  /*0a40*/  USEL UR7, UR7, 0xe0, UP2 ;  /* 0x000000e007077887 */ /* 0x000fe20009000000 */
[----:B------:R-:W-:Y:S01]  /*0a50*/  UMOV UR4, 0x1 ;  /* 0x0000000100047882 */ /* 0x000fe20000000000 */
[----:B------:R-:W-:Y:S01]  /*0a60*/  ELECT P0, URZ, PT ;  /* 0x0000000000ff782f */ /* 0x000fe20003800000 */
[----:B------:R-:W-:-:S04]  /*0a70*/  UIADD3 UR10, UPT, UPT, -UR4, 0x100000, URZ ;  /* 0x00100000040a7890 */ /* 0x000fc8000fffe1ff */
[----:B------:R-:W-:Y:S02]  /*0a80*/  USHF.L.U32 UR11, UR10, 0xb, URZ ;  /* 0x0000000b0a0b7899 */ /* 0x000fe400080006ff */
[----:B------:R-:W-:Y:S02]  /*0a90*/  USHF.L.U32 UR10, UR10, 0x1, URZ ;  /* 0x000000010a0a7899 */ /* 0x000fe400080006ff */
[----:B-1----:R-:W-:Y:S02]  /*0aa0*/  ULEA UR5, UR5, UR6, 0x18 ;  /* 0x0000000605057291 */ /* 0x002fe4000f8ec0ff */
[----:B------:R-:W-:-:S04]  /*0ab0*/  UIADD3 UR6, UPT, UPT, -UR7, 0x100000, URZ ;  /* 0x0010000007067890 */ /* 0x000fc8000fffe1ff */
[----:B------:R-:W-:Y:S02]  /*0ac0*/  USHF.L.U32 UR7, UR6, 0xb, URZ ;  /* 0x0000000b06077899 */ /* 0x000fe400080006ff */
[----:B------:R-:W-:Y:S01]  /*0ad0*/  USHF.L.U32 UR6, UR6, 0x1, URZ ;  /* 0x0000000106067899 */ /* 0x000fe200080006ff */
[----:B------:R-:W1:Y:S03]  /*0ae0*/  FENCE.VIEW.ASYNC.S ;  /* 0x00000000000073c6 */ /* 0x000e660000000000 */
[----:B-1----:R4:W1:Y:S08]  /*0af0*/  SYNCS.EXCH.64 URZ, [UR5+0xf0], UR10 ;  /* 0x0000f00a05ff75b2 */ /* 0x0028700008000100 */
[----:B------:R4:W1:Y:S01]  /*0b00*/  SYNCS.EXCH.64 URZ, [UR5+0x100], UR6 ;  /* 0x0001000605ff75b2 */ /* 0x0008620008000100 */
[----:B------:R4:W1:Y:S01]  /*0b10*/  SYNCS.EXCH.64 URZ, [UR5+0xf8], UR10 ;  /* 0x0000f80a05ff75b2 */ /* 0x0008620008000100 */
[----:B------:R4:W1:Y:S02]  /*0b20*/  SYNCS.EXCH.64 URZ, [UR5+0x108], UR6 ;  /* 0x0001080605ff75b2 */ /* 0x0008640008000100 */
[----:B----4-:R-:W-:Y:S01]  /*0b30*/  NOP ;  /* 0x0000000000007918 */ /* 0x010fe20000000000 */
.L_x_13:
[----:B------:R-:W4:Y:S01]  /*0b40*/  SHFL.IDX PT, R2, R104, RZ, 0x1f ;  /* 0x00001fff68027589 */ /* 0x000f2200000e0000 */
[----:B------:R-:W-:Y:S01]  /*0b50*/  NOP ;  /* 0x0000000000007918 */ /* 0x000fe20000000000 */
[----:B----4-:R-:W-:-:S13]  /*0b60*/  ISETP.NE.AND P0, PT, R2, 0x5, PT ;  /* 0x000000050200780c */ /* 0x010fda0003f05270 */
[----:B------:R-:W-:Y:S05]  /*0b70*/  @P0 BRA `(.L_x_14) ;  /* 0x0000000000580947 */ /* 0x000fea0003800000 */
[----:B-1----:R-:W1:Y:S01]  /*0b80*/  S2UR UR6, SR_CgaCtaId ;  /* 0x00000000000679c3 */ /* 0x002e620000008800 */
        /* <DEDUP_REMOVED lines=12> */
[----:B-1----:R4:W1:Y:S01]  /*0c50*/  SYNCS.EXCH.64 URZ, [UR6+0x110], UR10 ;  /* 0x0001100a06ff75b2 */ /* 0x0028620008000100 */
[----:B------:R4:W1:Y:S01]  /*0c60*/  SYNCS.EXCH.64 URZ, [UR6+0x130], UR4 ;  /* 0x0001300406ff75b2 */ /* 0x0008620008000100 */
[----:B------:R4:W1:Y:S01]  /*0c70*/  SYNCS.EXCH.64 URZ, [UR6+0x118], UR10 ;  /* 0x0001180a06ff75b2 */ /* 0x0008620008000100 */
[----:B------:R4:W1:Y:S01]  /*0c80*/  SYNCS.EXCH.64 URZ, [UR6+0x138], UR4 ;  /* 0x0001380406ff75b2 */ /* 0x0008620008000100 */
[----:B------:R4:W1:Y:S01]  /*0c90*/  SYNCS.EXCH.64 URZ, [UR6+0x120], UR10 ;  /* 0x0001200a06ff75b2 */ /* 0x0008620008000100 */
[----:B------:R4:W1:Y:S01]  /*0ca0*/  SYNCS.EXCH.64 URZ, [UR6+0x140], UR4 ;  /* 0x0001400406ff75b2 */ /* 0x0008620008000100 */
[----:B------:R4:W1:Y:S01]  /*0cb0*/  SYNCS.EXCH.64 URZ, [UR6+0x128], UR10 ;  /* 0x0001280a06ff75b2 */ /* 0x0008620008000100 */
[----:B------:R4:W1:Y:S02]  /*0cc0*/  SYNCS.EXCH.64 URZ, [UR6+0x148], UR4 ;  /* 0x0001480406ff75b2 */ /* 0x0008640008000100 */
[----:B----4-:R-:W-:Y:S01]  /*0cd0*/  NOP ;  /* 0x0000000000007918 */ /* 0x010fe20000000000 */
.L_x_14:
        /* <DEDUP_REMOVED lines=14> */
[----:B------:R4:W1:Y:S01]  /*0dc0*/  SYNCS.EXCH.64 URZ, [UR5+0x160], UR6 ;  /* 0x0001600605ff75b2 */ /* 0x0008620008000100 */
[----:B------:R4:W1:Y:S01]  /*0dd0*/  SYNCS.EXCH.64 URZ, [UR5+0x158], UR6 ;  /* 0x0001580605ff75b2 */ /* 0x0008620008000100 */
[----:B------:R4:W1:Y:S02]  /*0de0*/  SYNCS.EXCH.64 URZ, [UR5+0x168], UR6 ;  /* 0x0001680605ff75b2 */ /* 0x0008640008000100 */
[----:B----4-:R-:W-:Y:S01]  /*0df0*/  NOP ;  /* 0x0000000000007918 */ /* 0x010fe20000000000 */
.L_x_15:
[----:B-1----:R-:W1:Y:S01]  /*0e00*/  S2UR UR5, SR_CTAID.X ;  /* 0x00000000000579c3 */ /* 0x002e620000002500 */
[----:B------:R-:W-:-:S05]  /*0e10*/  CS2R.32 R97, SR_CgaSize ;  /* 0x0000000000617805 */ /* 0x000fca0000008a00 */
[----:B------:R-:W-:-:S05]  /*0e20*/  IMAD R97, R97, -0xa0, RZ ;  /* 0xffffff6061617824 */ /* 0x000fca00078e02ff */
[----:B------:R-:W-:-:S14]  /*0e30*/  R2UR UR7, R97 ;  /* 0x00000000610772ca */ /* 0x000fdc00000e0000 */
[----:B------:R-:W4:Y:S01]  /*0e40*/  LDCU UR7, c[0x0][UR7+0x2b0] ;  /* 0x00005600070777ac */ /* 0x000f220008000800 */
[----:B------:R-:W-:Y:S01]  /*0e50*/  NOP ;  /* 0x0000000000007918 */ /* 0x000fe20000000000 */
[----:B------:R-:W-:-:S05]  /*0e60*/  CS2R.32 R97, SR_CgaSize ;  /* 0x0000000000617805 */ /* 0x000fca0000008a00 */
[----:B------:R-:W-:-:S05]  /*0e70*/  IMAD R97, R97, -0xa0, RZ ;  /* 0xffffff6061617824 */ /* 0x000fca00078e02ff */
[----:B------:R-:W-:-:S14]  /*0e80*/  R2UR UR6, R97 ;  /* 0x00000000610672ca */ /* 0x000fdc00000e0000 */
[----:B------:R-:W2:Y:S01]  /*0e90*/  LDCU UR6, c[0x0][UR6+0x2b4] ;  /* 0x00005680060677ac */ /* 0x000ea20008000800 */
[----:B------:R-:W3:Y:S08]  /*0ea0*/  S2UR UR4, SR_CTAID.Y ;  /* 0x00000000000479c3 */ /* 0x000ef00000002600 */
[----:B------:R-:W2:Y:S01]  /*0eb0*/  LDC R9, c[0x0][0xb24] ;  /* 0x0002c900ff097b82 */ /* 0x000ea20000000800 */
[----:B-1----:R-:W-:-:S02]  /*0ec0*/  I2FP.F32.U32 R5, UR5 ;  /* 0x0000000500057c45 */ /* 0x002fc40008201000 */
[----:B------:R-:W-:-:S05]  /*0ed0*/  CS2R.32 R3, SR_CgaSize ;  /* 0x0000000000037805 */ /* 0x000fca0000008a00 */
[----:B------:R-:W-:-:S06]  /*0ee0*/  IMAD R3, R3, -0xa0, RZ ;  /* 0xffffff6003037824 */ /* 0x000fcc00078e02ff */
[----:B------:R-:W1:Y:S01]  /*0ef0*/  LDC R3, c[0x0][R3+0x2a0] ;  /* 0x0000a80003037b82 */ /* 0x000e620000000800 */
[----:B------:R-:W-:Y:S01]  /*0f00*/  MOV R97, UR5 ;  /* 0x0000000500617c02 */ /* 0x000fe20008000f00 */
[----:B----4-:R-:W-:Y:S01]  /*0f10*/  FMUL R5, R5, UR7 ;  /* 0x0000000705057c20 */ /* 0x010fe20008400000 */
[----:B---3--:R-:W-:Y:S02]  /*0f20*/  I2FP.F32.U32 R4, UR4 ;  /* 0x0000000400047c45 */ /* 0x008fe40008201000 */
[----:B------:R-:W-:-:S05]  /*0f30*/  CS2R.32 R2, SR_CgaSize ;  /* 0x0000000000027805 */ /* 0x000fca0000008a00 */
[----:B------:R-:W-:-:S06]  /*0f40*/  IMAD R2, R2, -0xa0, RZ ;  /* 0xffffff6002027824 */ /* 0x000fcc00078e02ff */
[----:B------:R-:W3:Y:S01]  /*0f50*/  LDC R2, c[0x0][R2+0x2a4] ;  /* 0x0000a90002027b82 */ /* 0x000ee20000000800 */
[----:B------:R-:W4:Y:S01]  /*0f60*/  F2I.U32.TRUNC.NTZ R90, R5 ;  /* 0x00000005005a7305 */ /* 0x000f22000020f000 */
[----:B------:R-:W-:Y:S01]  /*0f70*/  MOV R91, UR4 ;  /* 0x00000004005b7c02 */ /* 0x000fe20008000f00 */
[----:B--2---:R-:W-:-:S05]  /*0f80*/  FMUL R4, R4, UR6 ;  /* 0x0000000604047c20 */ /* 0x004fca0008400000 */
[----:B------:R-:W-:Y:S01]  /*0f90*/  BAR.SYNC.DEFER_BLOCKING 0x0 ;  /* 0x0000000000007b1d */ /* 0x000fe20000010000 */
[----:B------:R-:W-:-:S05]  /*0fa0*/  ISETP.GE.AND P0, PT, R9, 0x1, PT ;  /* 0x000000010900780c */ /* 0x000fca0003f06270 */
[----:B------:R-:W2:Y:S02]  /*0fb0*/  F2I.U32.TRUNC.NTZ R79, R4 ;  /* 0x00000004004f7305 */ /* 0x000ea4000020f000 */
[----:B------:R-:W3:Y:S01]  /*0fc0*/  S2UR UR36, SR_CTAID.Z ;  /* 0x00000000002479c3 */ /* 0x000ee20000002700 */
[----:B----4-:R-:W-:-:S05]  /*0fd0*/  IADD3 R90, PT, PT, -R90, RZ, RZ ;  /* 0x000000ff5a5a7210 */ /* 0x010fca0007ffe1ff */
[----:B-1----:R-:W-:Y:S01]  /*0fe0*/  IMAD R90, R3, R90, UR5 ;  /* 0x00000005035a7e24 */ /* 0x002fe2000f8e025a */
[----:B--2---:R-:W-:-:S05]  /*0ff0*/  IADD3 R79, PT, PT, -R79, RZ, RZ ;  /* 0x000000ff4f4f7210 */ /* 0x004fca0007ffe1ff */
[----:B---3--:R-:W-:Y:S01]  /*1000*/  IMAD R79, R2, R79, UR4 ;  /* 0x00000004024f7e24 */ /* 0x008fe2000f8e024f */
[----:B------:R-:W-:Y:S06]  /*1010*/  @!P0 BRA `(.L_x_16) ;  /* 0x0000000000b88947 */ /* 0x000fec0003800000 */
[----:B------:R-:W1:Y:S01]  /*1020*/  LDC.64 R4, c[0x0][0xb18] ;  /* 0x0002c600ff047b82 */ /* 0x000e620000000a00 */
[----:B------:R-:W-:-:S07]  /*1030*/  ISETP.NE.AND P0, PT, R9, 0x1, PT ;  /* 0x000000010900780c */ /* 0x000fce0003f05270 */
[----:B------:R-:W2:Y:S08]  /*1040*/  LDC R10, c[0x0][0xb0c] ;  /* 0x0002c300ff0a7b82 */ /* 0x000eb00000000800 */
[----:B------:R-:W3:Y:S08]  /*1050*/  LDC R11, c[0x0][0x370] ;  /* 0x0000dc00ff0b7b82 */ /* 0x000ef00000000800 */
[----:B------:R-:W4:Y:S01]  /*1060*/  LDC R12, c[0x0][0x374] ;  /* 0x0000dd00ff0c7b82 */ /* 0x000f220000000800 */
[----:B-1----:R-:W-:-:S07]  /*1070*/  ISETP.NE.AND P1, PT, R4, 0x1, PT ;  /* 0x000000010400780c */ /* 0x002fce0003f25270 */
[----:B------:R-:W3:Y:S01]  /*1080*/  LDC.64 R6, c[0x0][0xb10] ;  /* 0x0002c400ff067b82 */ /* 0x000ee20000000a00 */
[----:B--2---:R-:W-:-:S07]  /*1090*/  ISETP.NE.AND P2, PT, R10, 0x1, PT ;  /* 0x000000010a00780c */ /* 0x004fce0003f45270 */
[----:B------:R-:W1:Y:S08]  /*10a0*/  LDC R8, c[0x0][0xb20] ;  /* 0x0002c800ff087b82 */ /* 0x000e700000000800 */
[----:B------:R-:W2:Y:S01]  /*10b0*/  LDC.64 R2, c[0x0][0xb28] ;  /* 0x0002ca00ff027b82 */ /* 0x000ea20000000a00 */
[----:B----4-:R-:W-:-:S04]  /*10c0*/  IMAD.HI.U32 R13, R12, R5, RZ ;  /* 0x000000050c0d7227 */ /* 0x010fc800078e00ff */
[----:B------:R-:W-:-:S04]  /*10d0*/  IMAD.HI.U32 R5, R91, R5, RZ ;  /* 0x000000055b057227 */ /* 0x000fc800078e00ff */
[----:B---3--:R-:W-:-:S04]  /*10e0*/  IMAD.HI.U32 R14, R11, R6, RZ ;  /* 0x000000060b0e7227 */ /* 0x008fc800078e00ff */
[----:B------:R-:W-:Y:S01]  /*10f0*/  IMAD.HI.U32 R16, R97, R6, RZ ;  /* 0x0000000661107227 */ /* 0x000fe200078e00ff */
[-C--:B------:R-:W-:Y:S02]  /*1100*/  @P2 SHF.R.U32.HI R11, RZ, R7.reuse, R14 ;  /* 0x00000007ff0b2219 */ /* 0x080fe4000001160e */
[-C--:B-1----:R-:W-:Y:S02]  /*1110*/  @P1 SHF.R.U32.HI R12, RZ, R8.reuse, R13 ;  /* 0x00000008ff0c1219 */ /* 0x082fe4000001160d */
[----:B------:R-:W-:Y:S02]  /*1120*/  SHF.R.U32.HI R8, RZ, R8, R5 ;  /* 0x00000008ff087219 */ /* 0x000fe40000011605 */
[----:B------:R-:W-:Y:S02]  /*1130*/  SHF.R.U32.HI R16, RZ, R7, R16 ;  /* 0x00000007ff107219 */ /* 0x000fe40000011610 */
[----:B------:R-:W-:Y:S01]  /*1140*/  SEL R5, R91, R8, !P1 ;  /* 0x000000085b057207 */ /* 0x000fe20004800000 */
[----:B--2---:R-:W-:Y:S01]  /*1150*/  IMAD.HI.U32 R14, R12, R2, RZ ;  /* 0x000000020c0e7227 */ /* 0x004fe200078e00ff */
[----:B------:R-:W-:-:S03]  /*1160*/  SEL R7, R97, R16, !P2 ;  /* 0x0000001061077207 */ /* 0x000fc60005000000 */
[----:B------:R-:W-:Y:S01]  /*1170*/  IMAD.HI.U32 R6, R11, R2, RZ ;  /* 0x000000020b067227 */ /* 0x000fe200078e00ff */
[----:B------:R-:W-:-:S04]  /*1180*/  @P0 SHF.R.U32.HI R12, RZ, R3, R14 ;  /* 0x00000003ff0c0219 */ /* 0x000fc8000001160e */
[----:B------:R-:W-:Y:S01]  /*1190*/  @P0 SHF.R.U32.HI R11, RZ, R3, R6 ;  /* 0x00000003ff0b0219 */ /* 0x000fe20000011606 */
[----:B------:R-:W-:-:S04]  /*11a0*/  IMAD R12, R12, R9, RZ ;  /* 0x000000090c0c7224 */ /* 0x000fc800078e02ff */
[----:B------:R-:W-:Y:S01]  /*11b0*/  IMAD R6, R11, R9, RZ ;  /* 0x000000090b067224 */ /* 0x000fe200078e02ff */
[----:B------:R-:W-:-:S04]  /*11c0*/  ISETP.GE.AND P1, PT, R5, R12, PT ;  /* 0x0000000c0500720c */ /* 0x000fc80003f26270 */
[----:B------:R-:W-:Y:S01]  /*11d0*/  ISETP.GE.OR P1, PT, R7, R6, P1 ;  /* 0x000000060700720c */ /* 0x000fe20000f26670 */
[----:B------:R-:W-:-:S05]  /*11e0*/  IMAD.HI.U32 R6, R5, R2, RZ ;  /* 0x0000000205067227 */ /* 0x000fca00078e00ff */
[----:B------:R-:W-:-:S04]  /*11f0*/  SHF.R.U32.HI R6, RZ, R3, R6 ;  /* 0x00000003ff067219 */ /* 0x000fc80000011606 */
[----:B------:R-:W-:-:S03]  /*1200*/  SEL R6, R5, R6, !P0 ;  /* 0x0000000605067207 */ /* 0x000fc60004000000 */
[----:B------:R-:W-:Y:S01]  /*1210*/  @!P1 IMAD.HI.U32 R8, R7, R2, RZ ;  /* 0x0000000207089227 */ /* 0x000fe200078e00ff */
[----:B------:R-:W-:-:S04]  /*1220*/  IADD3 R2, PT, PT, -R6, RZ, RZ ;  /* 0x000000ff06027210 */ /* 0x000fc80007ffe1ff */
[----:B------:R-:W-:Y:S01]  /*1230*/  @!P1 SHF.R.U32.HI R8, RZ, R3, R8 ;  /* 0x00000003ff089219 */ /* 0x000fe20000011608 */
[----:B------:R-:W-:-:S03]  /*1240*/  IMAD R2, R9, R2, R5 ;  /* 0x0000000209027224 */ /* 0x000fc600078e0205 */
[----:B------:R-:W-:Y:S02]  /*1250*/  @!P1 SEL R3, R7, R8, !P0 ;  /* 0x0000000807039207 */ /* 0x000fe40004000000 */
[----:B------:R-:W-:-:S03]  /*1260*/  IADD3 R8, PT, PT, -R5, RZ, RZ ;  /* 0x000000ff05087210 */ /* 0x000fc60007ffe1ff */
[--C-:B------:R-:W-:Y:S02]  /*1270*/  @!P1 IMAD.IADD R6, R6, 0x1, -R3.reuse ;  /* 0x0000000106069824 */ /* 0x100fe400078e0a03 */
[----:B------:R-:W-:Y:S01]  /*1280*/  @!P1 IMAD R3, R2, R11, R3 ;  /* 0x0000000b02039224 */ /* 0x000fe200078e0203 */
[----:B------:R-:W-:Y:S01]  /*1290*/  IADD3 R2, PT, PT, -R7, RZ, RZ ;  /* 0x000000ff07027210 */ /* 0x000fe20007ffe1ff */
[----:B------:R-:W-:Y:S02]  /*12a0*/  @!P1 IMAD R5, R6, R9, R7 ;  /* 0x0000000906059224 */ /* 0x000fe400078e0207 */
[----:B------:R-:W-:Y:S02]  /*12b0*/  IMAD R8, R4, R8, R91 ;  /* 0x0000000804087224 */ /* 0x000fe400078e025b */
[----:B------:R-:W-:Y:S02]  /*12c0*/  @!P1 IMAD.MOV.U32 R7, RZ, RZ, R3 ;  /* 0x000000ffff079224 */ /* 0x000fe400078e0003 */
[----:B------:R-:W-:-:S02]  /*12d0*/  IMAD R2, R10, R2, R97 ;  /* 0x000000020a027224 */ /* 0x000fc400078e0261 */
[----:B------:R-:W-:Y:S02]  /*12e0*/  IMAD R91, R5, R4, R8 ;  /* 0x00000004055b7224 */ /* 0x000fe400078e0208 */
[----:B------:R-:W-:Y:S02]  /*12f0*/  IMAD R97, R7, R10, R2 ;  /* 0x0000000a07617224 */ /* 0x000fe400078e0202 */
.L_x_16:
[----:B------:R-:W1:Y:S01]  /*1300*/  LDCU UR4, c[0x0][0xb30] ;  /* 0x00016600ff0477ac */ /* 0x000e620008000800 */
[----:B------:R-:W2:Y:S08]  /*1310*/  S2UR UR37, SR_CgaCtaId ;  /* 0x00000000002579c3 */ /* 0x000eb00000008800 */
[----:B------:R-:W3:Y:S01]  /*1320*/  LDC R40, c[0x0][0xb24] ;  /* 0x0002c900ff287b82 */ /* 0x000ee20000000800 */
[----:B-1----:R-:W-:-:S09]  /*1330*/  UISETP.NE.AND UP1, UPT, UR4, 0x1, UPT ;  /* 0x000000010400788c */ /* 0x002fd2000bf25270 */
[----:B--2---:R-:W-:Y:S05]  /*1340*/  BRA.U UP1, `(.L_x_17) ;  /* 0x0000000101407547 */ /* 0x004fea000b800000 */
[----:B------:R-:W1:Y:S08]  /*1350*/  LDC.64 R4, c[0x0][0xb10] ;  /* 0x0002c400ff047b82 */ /* 0x000e700000000a00 */
[----:B------:R-:W2:Y:S08]  /*1360*/  LDC.64 R2, c[0x0][0xb18] ;  /* 0x0002c600ff027b82 */ /* 0x000eb00000000a00 */
[----:B------:R-:W4:Y:S08]  /*1370*/  LDC R6, c[0x0][0xb20] ;  /* 0x0002c800ff067b82 */ /* 0x000f300000000800 */
[----:B------:R-:W3:Y:S01]  /*1380*/  LDC R8, c[0x0][0xb0c] ;  /* 0x0002c300ff087b82 */ /* 0x000ee20000000800 */
[----:B-1----:R-:W-:-:S05]  /*1390*/  IMAD.HI.U32 R4, R97, R4, RZ ;  /* 0x0000000461047227 */ /* 0x002fca00078e00ff */
[----:B------:R-:W-:Y:S01]  /*13a0*/  SHF.R.U32.HI R4, RZ, R5, R4 ;  /* 0x00000005ff047219 */ /* 0x000fe20000011604 */
[----:B--2---:R-:W-:Y:S01]  /*13b0*/  IMAD.HI.U32 R3, R91, R3, RZ ;  /* 0x000000035b037227 */ /* 0x004fe200078e00ff */
[----:B------:R-:W-:-:S04]  /*13c0*/  ISETP.NE.AND P0, PT, R2, 0x1, PT ;  /* 0x000000010200780c */ /* 0x000fc80003f05270 */
[----:B----4-:R-:W-:-:S04]  /*13d0*/  SHF.R.U32.HI R6, RZ, R6, R3 ;  /* 0x00000006ff067219 */ /* 0x010fc80000011603 */
[----:B------:R-:W-:Y:S02]  /*13e0*/  SEL R3, R91, R6, !P0 ;  /* 0x000000065b037207 */ /* 0x000fe40004000000 */
[----:B---3--:R-:W-:-:S04]  /*13f0*/  ISETP.NE.AND P1, PT, R8, 0x1, PT ;  /* 0x000000010800780c */ /* 0x008fc80003f25270 */
[----:B------:R-:W-:-:S05]  /*1400*/  SEL R4, R97, R4, !P1 ;  /* 0x0000000461047207 */ /* 0x000fca0004800000 */
[----:B------:R-:W-:Y:S02]  /*1410*/  IMAD.IADD R5, R3, 0x1, -R4 ;  /* 0x0000000103057824 */ /* 0x000fe400078e0a04 */
[----:B------:R-:W-:Y:S02]  /*1420*/  IMAD.IADD R3, R4, 0x1, -R3 ;  /* 0x0000000104037824 */ /* 0x000fe400078e0a03 */
[----:B------:R-:W-:Y:S02]  /*1430*/  IMAD R97, R5, R8, R97 ;  /* 0x0000000805617224 */ /* 0x000fe400078e0261 */
[----:B------:R-:W-:-:S07]  /*1440*/  IMAD R91, R3, R2, R91 ;  /* 0x00000002035b7224 */ /* 0x000fce00078e025b */
.L_x_17:
[----:B------:R-:W-:Y:S01]  /*1450*/  BAR.SYNC.DEFER_BLOCKING 0x0 ;  /* 0x0000000000007b1d */ /* 0x000fe20000010000 */
[----:B------:R-:W-:Y:S01]  /*1460*/  UISETP.NE.AND UP1, UPT, UR8, 0x2, UPT ;  /* 0x000000020800788c */ /* 0x000fe2000bf25270 */
[----:B------:R-:W-:Y:S02]  /*1470*/  ISETP.NE.OR P5, PT, R0, 0x2, !P5 ;  /* 0x000000020000780c */ /* 0x000fe40006fa5670 */
[----:B------:R-:W-:-:S06]  /*1480*/  LOP3.LUT R2, R101, 0x1f, RZ, 0xc0, !PT ;  /* 0x0000001f65027812 */ /* 0x000fcc00078ec0ff */
[----:B------:R-:W-:Y:S05]  /*1490*/  BRA.U UP1, `(.L_x_18) ;  /* 0x0000001501987547 */ /* 0x000fea000b800000 */
[----:B------:R-:W1:Y:S01]  /*14a0*/  LDCU UR13, c[0x0][0x38c] ;  /* 0x00007180ff0d77ac */ /* 0x000e620008000800 */
[----:B------:R-:W2:Y:S01]  /*14b0*/  LDC R9, c[0x0][0x370] ;  /* 0x0000dc00ff097b82 */ /* 0x000ea20000000800 */
[----:B------:R-:W-:Y:S01]  /*14c0*/  PLOP3.LUT P1, PT, PT, PT, UP2, 0x80, 0x8 ;  /* 0x000000000008781c */ /* 0x000fe20003f2f028 */
[----:B------:R-:W-:Y:S01]  /*14d0*/  IMAD.MOV.U32 R15, RZ, RZ, 0x1 ;  /* 0x00000001ff0f7424 */ /* 0x000fe200078e00ff */
[----:B------:R-:W-:Y:S01]  /*14e0*/  ISETP.EQ.OR P4, PT, R2, RZ, P5 ;  /* 0x000000ff0200720c */ /* 0x000fe20002f82670 */
[----:B------:R-:W-:Y:S01]  /*14f0*/  IMAD.MOV.U32 R14, RZ, RZ, RZ ;  /* 0x000000ffff0e7224 */ /* 0x000fe200078e00ff */
[----:B------:R-:W-:Y:S02]  /*1500*/  PLOP3.LUT P1, PT, P1, PT, PT, 0x8, 0x80 ;  /* 0x000000000080781c */ /* 0x000fe40000f2e170 */
[----:B------:R-:W-:Y:S01]  /*1510*/  CS2R R12, SRZ ;  /* 0x00000000000c7805 */ /* 0x000fe2000001ff00 */
[----:B------:R-:W-:Y:S01]  /*1520*/  IMAD.MOV.U32 R10, RZ, RZ, 0x1 ;  /* 0x00000001ff0a7424 */ /* 0x000fe200078e00ff */
[----:B------:R-:W4:Y:S01]  /*1530*/  LDC R0, c[0x0][0x374] ;  /* 0x0000dd00ff007b82 */ /* 0x000f220000000800 */
[----:B------:R-:W2:Y:S01]  /*1540*/  LDCU.64 UR22, c[0x0][0x348] ;  /* 0x00006900ff1677ac */ /* 0x000ea20008000a00 */
[----:B------:R-:W-:Y:S01]  /*1550*/  UMOV UR6, URZ ;  /* 0x000000ff00067c82 */ /* 0x000fe20008000000 */
[----:B-1----:R-:W-:-:S04]  /*1560*/  UIADD3 UR5, UPT, UPT, UR13, 0x7f, URZ ;  /* 0x0000007f0d057890 */ /* 0x002fc8000fffe0ff */
[----:B------:R-:W-:-:S04]  /*1570*/  USHF.R.S32.HI UR4, URZ, 0x1f, UR5 ;  /* 0x0000001fff047899 */ /* 0x000fc80008011405 */
[----:B------:R-:W-:-:S04]  /*1580*/  ULEA.HI UR4, UR4, UR5, URZ, 0x7 ;  /* 0x0000000504047291 */ /* 0x000fc8000f8f38ff */
[----:B------:R-:W-:Y:S02]  /*1590*/  USHF.R.S32.HI UR15, URZ, 0x7, UR4 ;  /* 0x00000007ff0f7899 */ /* 0x000fe40008011404 */
[----:B------:R-:W-:Y:S02]  /*15a0*/  UIADD3 UR4, UPT, UPT, UR13, -0x1, URZ ;  /* 0xffffffff0d047890 */ /* 0x000fe4000fffe0ff */
[----:B------:R-:W-:Y:S02]  /*15b0*/  UISETP.LT.U32.AND UP0, UPT, UR15, 0xd, UPT ;  /* 0x0000000d0f00788c */ /* 0x000fe4000bf01070 */
[----:B------:R-:W-:Y:S02]  /*15c0*/  UISETP.GE.U32.AND UP1, UPT, UR4, -0xff, UPT ;  /* 0xffffff010400788c */ /* 0x000fe4000bf26070 */
[----:B------:R-:W-:Y:S02]  /*15d0*/  USEL UR14, UR15, 0xd, UP0 ;  /* 0x0000000d0f0e7887 */ /* 0x000fe40008000000 */
[----:B------:R-:W-:-:S02]  /*15e0*/  UIADD3 UR13, UPT, UPT, UR13, 0xfe, URZ ;  /* 0x000000fe0d0d7890 */ /* 0x000fc4000fffe0ff */
[----:B------:R-:W-:Y:S02]  /*15f0*/  UIADD3 UR5, UPT, UPT, UR14, -0x1, URZ ;  /* 0xffffffff0e057890 */ /* 0x000fe4000fffe0ff */
[----:B------:R-:W-:-:S03]  /*1600*/  UIADD3 UR7, UPT, UPT, UR15, -UR14, URZ ;  /* 0x8000000e0f077290 */ /* 0x000fc6000fffe0ff */
[----:B------:R-:W-:-:S04]  /*1610*/  @UP1 UIADD3 UR5, UPT, UPT, UR14, URZ, URZ ;  /* 0x000000ff0e051290 */ /* 0x000fc8000fffe0ff */
[----:B--2---:R-:W-:-:S12]  /*1620*/  UIADD3 UR5, UPT, UPT, UR5, 0x1, URZ ;  /* 0x0000000105057890 */ /* 0x004fd8000fffe0ff */
.L_x_36:
[----:B------:R-:W-:Y:S01]  /*1630*/  UISETP.NE.AND UP0, UPT, UR37, URZ, UPT ;  /* 0x000000ff2500728c */ /* 0x000fe2000bf05270 */
[----:B------:R-:W1:Y:S08]  /*1640*/  S2UR UR37, SR_CgaCtaId ;  /* 0x00000000002579c3 */ /* 0x000e700000008800 */
[----:B------:R-:W-:Y:S05]  /*1650*/  BRA.U UP0, `(.L_x_19) ;  /* 0x0000000100347547 */ /* 0x000fea000b800000 */
[----:B------:R-:W2:Y:S01]  /*1660*/  S2R R2, SR_CgaCtaId ;  /* 0x0000000000027919 */ /* 0x000ea20000008800 */
[----:B------:R-:W-:-:S04]  /*1670*/  MOV R3, 0x400 ;  /* 0x0000040000037802 */ /* 0x000fc80000000f00 */
[----:B--2---:R-:W-:Y:S02]  /*1680*/  LEA R3, R2, R3, 0x18 ;  /* 0x0000000302037211 */ /* 0x004fe400078ec0ff */
[----:B------:R-:W-:-:S03]  /*1690*/  SHF.L.U32 R2, R10, 0x1f, RZ ;  /* 0x0000001f0a027819 */ /* 0x000fc600000006ff */
[----:B------:R-:W-:-:S04]  /*16a0*/  IMAD R3, R12, 0x8, R3 ;  /* 0x000000080c037824 */ /* 0x000fc800078e0203 */
[----:B------:R-:W2:Y:S02]  /*16b0*/  SYNCS.PHASECHK.TRANS64.TRYWAIT P0, [R3+URZ+0x160], R2 ;  /* 0x00016002030075a7 */ /* 0x000ea400080011ff */
[----:B--2---:R-:W-:Y:S05]  /*16c0*/  @!P0 BRA `(.L_x_20) ;  /* 0x0000005000388947 */ /* 0x004fea0003800000 */
.L_x_105:
[----:B------:R-:W-:Y:S01]  /*16d0*/  VIADD R12, R12, 0x1 ;  /* 0x000000010c0c7836 */ /* 0x000fe20000000000 */
[----:B------:R2:W-:Y:S04]  /*16e0*/  SYNCS.ARRIVE.TRANS64.A1T0 RZ, [R3+URZ+0x150], RZ ;  /* 0x000150ff03ff79a7 */ /* 0x0005e800081000ff */
[----:B------:R-:W-:-:S04]  /*16f0*/  ISETP.NE.AND P0, PT, R12, 0x2, PT ;  /* 0x000000020c00780c */ /* 0x000fc80003f05270 */
[----:B------:R-:W-:Y:S02]  /*1700*/  SEL R12, R12, RZ, P0 ;  /* 0x000000ff0c0c7207 */ /* 0x000fe40000000000 */
[----:B--2---:R-:W-:-:S04]  /*1710*/  SEL R3, RZ, 0x1, P0 ;  /* 0x00000001ff037807 */ /* 0x004fc80000000000 */
[----:B------:R-:W-:-:S07]  /*1720*/  LOP3.LUT R10, R10, R3, RZ, 0x3c, !PT ;  /* 0x000000030a0a7212 */ /* 0x000fce00078e3cff */
.L_x_19:
[----:B------:R-:W-:Y:S01]  /*1730*/  UMOV UR4, 0x400 ;  /* 0x0000040000047882 */ /* 0x000fe20000000000 */
[----:B------:R-:W-:Y:S01]  /*1740*/  SHF.L.U32 R2, R15, 0x1f, RZ ;  /* 0x0000001f0f027819 */ /* 0x000fe200000006ff */
[----:B-1----:R-:W-:Y:S01]  /*1750*/  ULEA UR4, UR37, UR4, 0x18 ;  /* 0x0000000425047291 */ /* 0x002fe2000f8ec0ff */
[----:B------:R-:W-:Y:S01]  /*1760*/  R2UR UR35, R97 ;  /* 0x00000000612372ca */ /* 0x000fe200000e0000 */
[----:B------:R-:W-:Y:S01]  /*1770*/  UISETP.GE.U32.AND UP0, UPT, UR13, 0xff, UPT ;  /* 0x000000ff0d00788c */ /* 0x000fe2000bf06070 */
[----:B------:R-:W-:Y:S01]  /*1780*/  R2UR UR10, R91 ;  /* 0x000000005b0a72ca */ /* 0x000fe200000e0000 */
[----:B------:R-:W-:Y:S01]  /*1790*/  ULEA UR8, UR6, UR4, 0x3 ;  /* 0x0000000406087291 */ /* 0x000fe2000f8e18ff */
[----:B------:R-:W-:-:S08]  /*17a0*/  UMOV UR24, URZ ;  /* 0x000000ff00187c82 */ /* 0x000fd00008000000 */
[----:B------:R1:W2:Y:S01]  /*17b0*/  SYNCS.PHASECHK.TRANS64.TRYWAIT P0, [UR8+0x68], R2 ;  /* 0x00006802ff0075a7 */ /* 0x0002a20008001108 */
[----:B------:R-:W-:Y:S02]  /*17c0*/  USHF.L.U32 UR35, UR35, 0x6, URZ ;  /* 0x0000000623237899 */ /* 0x000fe400080006ff */
[----:B------:R-:W-:Y:S01]  /*17d0*/  USHF.L.U32 UR10, UR10, 0x6, URZ ;  /* 0x000000060a0a7899 */ /* 0x000fe200080006ff */
[----:B------:R-:W-:Y:S11]  /*17e0*/  BRA.U !UP0, `(.L_x_21) ;  /* 0x0000000108a47547 */ /* 0x000ff6000b800000 */
[----:B------:R-:W-:Y:S01]  /*17f0*/  UMOV UR16, URZ ;  /* 0x000000ff00107c82 */ /* 0x000fe20008000000 */
[----:B------:R-:W-:-:S05]  /*1800*/  UMOV UR17, UR6 ;  /* 0x0000000600117c82 */ /* 0x000fca0008000000 */
.L_x_26:
[----:B-1----:R-:W-:Y:S01]  /*1810*/  ULEA UR33, UR17, UR4, 0x3 ;  /* 0x0000000411217291 */ /* 0x002fe2000f8e18ff */
[----:B--2---:R-:W-:Y:S01]  /*1820*/  @!P5 MOV R3, 0x4000 ;  /* 0x000040000003d802 */ /* 0x004fe20000000f00 */
[----:B--2---:R-:W-:Y:S10]  /*1830*/  @P0 BRA `(.L_x_22) ;  /* 0x00000000000c0947 */ /* 0x004ff40003800000 */
[----:B------:R-:W-:-:S04]  /*1840*/  SHF.L.U32 R5, R15, 0x1f, RZ ;  /* 0x0000001f0f057819 */ /* 0x000fc800000006ff */
[----:B------:R-:W2:Y:S02]  /*1850*/  SYNCS.PHASECHK.TRANS64.TRYWAIT P0, [UR33+0x68], R5 ;  /* 0x00006805ff0075a7 */ /* 0x000ea40008001121 */
[----:B--2---:R-:W-:Y:S05]  /*1860*/  @!P0 BRA `(.L_x_23) ;  /* 0x0000004c00e48947 */ /* 0x004fea0003800000 */
.L_x_22:
[----:B------:R2:W-:Y:S01]  /*1870*/  @!P5 SYNCS.ARRIVE.TRANS64 RZ, [UR33], R3 ;  /* 0x00000003ffffd9a7 */ /* 0x0005e20008000021 */
[----:B------:R-:W-:Y:S04]  /*1880*/  BSSY.RECONVERGENT B0, `(.L_x_24) ;  /* 0x0000003000007945 */ /* 0x000fe80003800200 */
[----:B------:R-:W-:Y:S05]  /*1890*/  @P4 BRA `(.L_x_25) ;  /* 0x0000000000044947 */ /* 0x000fea0003800000 */
[----:B------:R-:W-:Y:S05]  /*18a0*/  BPT.TRAP 0x1 ;  /* 0x000000040000795c */ /* 0x000fea0000300000 */
.L_x_25:
[----:B------:R-:W-:Y:S05]  /*18b0*/  BSYNC.RECONVERGENT B0 ;  /* 0x0000000000007941 */ /* 0x000fea0003800200 */
.L_x_24:
[----:B------:R-:W-:Y:S02]  /*18c0*/  UIADD3 UR6, UPT, UPT, UR17, 0x1, URZ ;  /* 0x0000000111067890 */ /* 0x000fe4000fffe0ff */
[----:B------:R-:W-:Y:S02]  /*18d0*/  UIADD3 UR26, UP1, UPT, UR22, 0x80, URZ ;  /* 0x00000080161a7890 */ /* 0x000fe4000ff3e0ff */
[----:B------:R-:W-:Y:S02]  /*18e0*/  UISETP.NE.AND UP0, UPT, UR6, 0xd, UPT ;  /* 0x0000000d0600788c */ /* 0x000fe4000bf05270 */
[----:B------:R-:W-:Y:S02]  /*18f0*/  USHF.L.U32 UR34, UR16, 0x7, URZ ;  /* 0x0000000710227899 */ /* 0x000fe400080006ff */
[----:B------:R-:W-:Y:S02]  /*1900*/  USEL UR9, URZ, 0x1, UP0 ;  /* 0x00000001ff097887 */ /* 0x000fe40008000000 */
[----:B------:R-:W-:-:S02]  /*1910*/  USEL UR6, UR6, URZ, UP0 ;  /* 0x000000ff06067287 */ /* 0x000fc40008000000 */
[----:B------:R-:W-:Y:S02]  /*1920*/  UIADD3 UR20, UP0, UPT, UR22, 0x180, URZ ;  /* 0x0000018016147890 */ /* 0x000fe4000ff1e0ff */
[----:B------:R-:W-:Y:S01]  /*1930*/  ULEA UR8, UR6, UR4, 0x3 ;  /* 0x0000000406087291 */ /* 0x000fe2000f8e18ff */
[----:B------:R-:W-:Y:S01]  /*1940*/  LOP3.LUT R15, R15, UR9, RZ, 0x3c, !PT ;  /* 0x000000090f0f7c12 */ /* 0x000fe2000f8e3cff */
[----:B------:R-:W-:Y:S02]  /*1950*/  UIADD3.X UR27, UPT, UPT, URZ, UR23, URZ, UP1, !UPT ;  /* 0x00000017ff1b7290 */ /* 0x000fe40008ffe4ff */
[----:B------:R-:W-:Y:S01]  /*1960*/  UIADD3.X UR21, UPT, UPT, URZ, UR23, URZ, UP0, !UPT ;  /* 0x00000017ff157290 */ /* 0x000fe200087fe4ff */
[----:B-1----:R-:W-:Y:S01]  /*1970*/  SHF.L.U32 R2, R15, 0x1f, RZ ;  /* 0x0000001f0f027819 */ /* 0x002fe200000006ff */
[----:B------:R-:W-:Y:S01]  /*1980*/  UMOV UR18, 0x0 ;  /* 0x0000000000127882 */ /* 0x000fe20000000000 */
[----:B------:R-:W-:Y:S01]  /*1990*/  UMOV UR19, 0x10000000 ;  /* 0x1000000000137882 */ /* 0x000fe20000000000 */
[----:B------:R-:W-:Y:S01]  /*19a0*/  UMOV UR12, UR36 ;  /* 0x00000024000c7c82 */ /* 0x000fe20008000000 */
[----:B------:R1:W1:Y:S01]  /*19b0*/  SYNCS.PHASECHK.TRANS64.TRYWAIT P0, [UR8+0x68], R2 ;  /* 0x00006802ff0075a7 */ /* 0x0002620008001108 */
[----:B------:R-:W-:Y:S01]  /*19c0*/  ULEA UR8, UR17, UR4, 0xd ;  /* 0x0000000411087291 */ /* 0x000fe2000f8e68ff */
[----:B------:R-:W-:Y:S01]  /*19d0*/  UMOV UR9, UR33 ;  /* 0x0000002100097c82 */ /* 0x000fe20008000000 */
[----:B------:R-:W-:-:S02]  /*19e0*/  UMOV UR11, UR34 ;  /* 0x00000022000b7c82 */ /* 0x000fc40008000000 */
[----:B------:R-:W-:Y:S02]  /*19f0*/  UIADD3 UR32, UPT, UPT, UR8, 0x2400, URZ ;  /* 0x0000240008207890 */ /* 0x000fe4000fffe0ff */
[----:B------:R-:W-:Y:S02]  /*1a00*/  UIADD3 UR8, UPT, UPT, UR8, 0x1c400, URZ ;  /* 0x0001c40008087890 */ /* 0x000fe4000fffe0ff */
[----:B------:R-:W-:Y:S01]  /*1a10*/  UIADD3 UR16, UPT, UPT, UR16, 0x1, URZ ;  /* 0x0000000110107890 */ /* 0x000fe2000fffe0ff */
[----:B------:R-:W-:Y:S01]  /*1a20*/  UMOV UR24, UR5 ;  /* 0x0000000500187c82 */ /* 0x000fe20008000000 */
[----:B------:R-:W-:Y:S02]  /*1a30*/  UMOV UR17, UR6 ;  /* 0x0000000600117c82 */ /* 0x000fe40008000000 */
[----:B------:R-:W-:Y:S01]  /*1a40*/  UISETP.NE.AND UP0, UPT, UR16, UR5, UPT ;  /* 0x000000051000728c */ /* 0x000fe2000bf05270 */
[----:B------:R1:W-:Y:S02]  /*1a50*/  UTMALDG.3D [UR32], [UR26], desc[UR18] ;  /* 0x000012201a0075b4 */ /* 0x0003e40008011000 */
[----:B------:R1:W-:Y:S06]  /*1a60*/  UTMALDG.3D [UR8], [UR20], desc[UR18] ;  /* 0x00001208140075b4 */ /* 0x0003ec0008011000 */
[----:B------:R-:W-:Y:S05]  /*1a70*/  BRA.U UP0, `(.L_x_26) ;  /* 0xfffffffd00647547 */ /* 0x000fea000b83ffff */
.L_x_21:
[----:B-1----:R-:W-:Y:S01]  /*1a80*/  ULEA UR8, UR6, UR4, 0x3 ;  /* 0x0000000406087291 */ /* 0x002fe2000f8e18ff */
[----:B------:R-:W-:Y:S01]  /*1a90*/  SHF.L.U32 R2, R15, 0x1f, RZ ;  /* 0x0000001f0f027819 */ /* 0x000fe200000006ff */
[----:B------:R-:W-:Y:S01]  /*1aa0*/  @!P1 SYNCS.ARRIVE.TRANS64.A1T0 RZ, [UR4+0xe8], RZ ;  /* 0x0000e8ffffff99a7 */ /* 0x000fe20008100004 */
[----:B------:R-:W-:-:S06]  /*1ab0*/  UISETP.GT.AND UP0, UPT, UR15, UR14, UPT ;  /* 0x0000000e0f00728c */ /* 0x000fcc000bf04270 */
[----:B--2---:R1:W2:Y:S03]  /*1ac0*/  SYNCS.PHASECHK.TRANS64.TRYWAIT P0, [UR8+0x68], R2 ;  /* 0x00006802ff0075a7 */ /* 0x0042a60008001108 */
[----:B------:R-:W-:Y:S05]  /*1ad0*/  BRA.U !UP0, `(.L_x_27) ;  /* 0x0000000108a87547 */ /* 0x000fea000b800000 */
[----:B------:R-:W-:Y:S01]  /*1ae0*/  UIADD3 UR21, UPT, UPT, UR7, UR24, URZ ;  /* 0x0000001807157290 */ /* 0x000fe2000fffe0ff */
[----:B------:R-:W-:-:S11]  /*1af0*/  UMOV UR25, UR6 ;  /* 0x0000000600197c82 */ /* 0x000fd60008000000 */
.L_x_32:
[----:B-1----:R-:W-:Y:S01]  /*1b00*/  ULEA UR17, UR25, UR4, 0x3 ;  /* 0x0000000419117291 */ /* 0x002fe2000f8e18ff */
[----:B--2---:R-:W-:Y:S01]  /*1b10*/  @!P5 MOV R3, 0x4000 ;  /* 0x000040000003d802 */ /* 0x004fe20000000f00 */
[----:B--2---:R-:W-:Y:S10]  /*1b20*/  @P0 BRA `(.L_x_28) ;  /* 0x00000000000c0947 */ /* 0x004ff40003800000 */
[----:B------:R-:W-:-:S04]  /*1b30*/  SHF.L.U32 R5, R15, 0x1f, RZ ;  /* 0x0000001f0f057819 */ /* 0x000fc800000006ff */
[----:B------:R-:W2:Y:S02]  /*1b40*/  SYNCS.PHASECHK.TRANS64.TRYWAIT P0, [UR17+0x68], R5 ;  /* 0x00006805ff0075a7 */ /* 0x000ea40008001111 */
[----:B--2---:R-:W-:Y:S05]  /*1b50*/  @!P0 BRA `(.L_x_29) ;  /* 0x0000004c00408947 */ /* 0x004fea0003800000 */
.L_x_28:
[----:B------:R2:W-:Y:S01]  /*1b60*/  @!P5 SYNCS.ARRIVE.TRANS64 RZ, [UR17], R3 ;  /* 0x00000003ffffd9a7 */ /* 0x0005e20008000011 */
[----:B------:R-:W-:Y:S04]  /*1b70*/  BSSY.RECONVERGENT B0, `(.L_x_30) ;  /* 0x0000003000007945 */ /* 0x000fe80003800200 */
[----:B------:R-:W-:Y:S05]  /*1b80*/  @P4 BRA `(.L_x_31) ;  /* 0x0000000000044947 */ /* 0x000fea0003800000 */
[----:B------:R-:W-:Y:S05]  /*1b90*/  BPT.TRAP 0x1 ;  /* 0x000000040000795c */ /* 0x000fea0000300000 */
.L_x_31:
[----:B------:R-:W-:Y:S05]  /*1ba0*/  BSYNC.RECONVERGENT B0 ;  /* 0x0000000000007941 */ /* 0x000fea0003800200 */
.L_x_30:
        /* <DEDUP_REMOVED lines=20> */
[----:B------:R-:W-:Y:S01]  /*1cf0*/  UIADD3 UR8, UPT, UPT, UR8, 0x1c400, URZ ;  /* 0x0001c40008087890 */ /* 0x000fe2000fffe0ff */
[----:B------:R-:W-:Y:S01]  /*1d00*/  UMOV UR9, UR17 ;  /* 0x0000001100097c82 */ /* 0x000fe20008000000 */
[----:B------:R-:W-:Y:S01]  /*1d10*/  UMOV UR11, UR18 ;  /* 0x00000012000b7c82 */ /* 0x000fe20008000000 */
[----:B------:R-:W-:Y:S01]  /*1d20*/  UIADD3 UR24, UPT, UPT, UR24, 0x1, URZ ;  /* 0x0000000118187890 */ /* 0x000fe2000fffe0ff */
[----:B------:R-:W-:-:S03]  /*1d30*/  UMOV UR25, UR6 ;  /* 0x0000000600197c82 */ /* 0x000fc60008000000 */
[----:B------:R1:W-:Y:S01]  /*1d40*/  UTMALDG.3D [UR16], [UR30], desc[UR26] ;  /* 0x00001a101e0075b4 */ /* 0x0003e20008011000 */
[----:B------:R-:W-:Y:S01]  /*1d50*/  UISETP.NE.AND UP0, UPT, UR24, UR21, UPT ;  /* 0x000000151800728c */ /* 0x000fe2000bf05270 */
[----:B------:R1:W-:Y:S08]  /*1d60*/  UTMALDG.3D [UR8], [UR28], desc[UR26] ;  /* 0x00001a081c0075b4 */ /* 0x0003f00008011000 */
[----:B------:R-:W-:Y:S05]  /*1d70*/  BRA.U UP0, `(.L_x_32) ;  /* 0xfffffffd00607547 */ /* 0x000fea000b83ffff */
.L_x_27:
[C---:B-1----:R-:W-:Y:S01]  /*1d80*/  LEA R2, R14.reuse, UR4, 0x3 ;  /* 0x000000040e027c11 */ /* 0x042fe2000f8e18ff */
[----:B------:R-:W-:Y:S01]  /*1d90*/  NOP ;  /* 0x0000000000007918 */ /* 0x000fe20000000000 */
[----:B--2---:R-:W-:Y:S02]  /*1da0*/  SHF.L.U32 R3, R13, 0x1f, RZ ;  /* 0x0000001f0d037819 */ /* 0x004fe400000006ff */
[----:B------:R-:W-:Y:S02]  /*1db0*/  LEA R4, R14, UR4, 0x4 ;  /* 0x000000040e047c11 */ /* 0x000fe4000f8e20ff */
[----:B------:R-:W1:Y:S02]  /*1dc0*/  SYNCS.PHASECHK.TRANS64.TRYWAIT P0, [R2+URZ+0xf0], R3 ;  /* 0x0000f003020075a7 */ /* 0x000e6400080011ff */
[----:B-1----:R-:W-:Y:S05]  /*1dd0*/  @!P0 BRA `(.L_x_33) ;  /* 0x0000004800b88947 */ /* 0x002fea0003800000 */
.L_x_108:
[----:B------:R-:W2:Y:S01]  /*1de0*/  LDS.128 R4, [R4+0x180] ;  /* 0x0001800004047984 */ /* 0x000ea20000000c00 */
[----:B---3--:R-:W-:Y:S01]  /*1df0*/  ISETP.GE.AND P0, PT, R40, 0x1, PT ;  /* 0x000000012800780c */ /* 0x008fe20003f06270 */
[----:B-1----:R-:W-:Y:S01]  /*1e00*/  VIADD R2, R2, 0x100 ;  /* 0x0000010002027836 */ /* 0x002fe20000000000 */
[----:B------:R-:W-:Y:S01]  /*1e10*/  @!PT LDS RZ, [RZ] ;  /* 0x00000000fffff984 */ /* 0x000fe20000000800 */
[----:B------:R-:W-:Y:S01]  /*1e20*/  @!PT LDS RZ, [RZ] ;  /* 0x00000000fffff984 */ /* 0x000fe20000000800 */
[----:B------:R-:W-:Y:S01]  /*1e30*/  @!PT LDS RZ, [RZ] ;  /* 0x00000000fffff984 */ /* 0x000fe20000000800 */
[----:B------:R-:W-:Y:S01]  /*1e40*/  @!PT LDS RZ, [RZ] ;  /* 0x00000000fffff984 */ /* 0x000fe20000000800 */
[----:B------:R1:W-:Y:S06]  /*1e50*/  MEMBAR.ALL.CTA ;  /* 0x0000000000007992 */ /* 0x0003ec0000008000 */
[----:B-1----:R-:W1:Y:S01]  /*1e60*/  FENCE.VIEW.ASYNC.S ;  /* 0x00000000000073c6 */ /* 0x002e620000000000 */
[----:B------:R-:W-:-:S04]  /*1e70*/  PRMT R2, RZ, 0x654, R2 ;  /* 0x00000654ff027816 */ /* 0x000fc80000000002 */
[----:B-1----:R1:W-:Y:S01]  /*1e80*/  SYNCS.ARRIVE.TRANS64.RED.A1T0 RZ, [R2+URZ], RZ ;  /* 0x000000ff02ff79a7 */ /* 0x0023e200081004ff */
[----:B--2---:R-:W-:-:S13]  /*1e90*/  LOP3.LUT P2, RZ, R6, 0x1, RZ, 0xc0, !PT ;  /* 0x0000000106ff7812 */ /* 0x004fda000784c0ff */
[----:B------:R-:W-:Y:S01]  /*1ea0*/  @P2 SHF.R.U32.HI R3, RZ, 0x10, R5 ;  /* 0x00000010ff032819 */ /* 0x000fe20000011605 */
[----:B------:R-:W-:Y:S01]  /*1eb0*/  VOTEU.ANY UP0, P2 ;  /* 0x0000000000ff7886 */ /* 0x000fe20001000100 */
[----:B------:R-:W-:Y:S02]  /*1ec0*/  @P2 MOV R11, R4 ;  /* 0x00000004000b2202 */ /* 0x000fe40000000f00 */
[----:B------:R-:W-:Y:S02]  /*1ed0*/  @P2 R2UR.BROADCAST UR8, R3 ;  /* 0x00000000030822ca */ /* 0x000fe400008e0000 */
[----:B------:R-:W-:-:S11]  /*1ee0*/  @P2 LOP3.LUT R8, R5, 0xffff, RZ, 0xc0, !PT ;  /* 0x0000ffff05082812 */ /* 0x000fd600078ec0ff */
[----:B------:R-:W-:Y:S01]  /*1ef0*/  @UP0 UMOV UR36, UR8 ;  /* 0x0000000800240c82 */ /* 0x000fe20008000000 */
[----:B-1----:R-:W-:Y:S05]  /*1f00*/  @!P0 BRA `(.L_x_34) ;  /* 0x0000000000b88947 */ /* 0x002fea0003800000 */
[----:B------:R-:W4:Y:S01]  /*1f10*/  LDC.64 R4, c[0x0][0xb18] ;  /* 0x0002c600ff047b82 */ /* 0x000f220000000a00 */
[----:B------:R-:W-:-:S07]  /*1f20*/  ISETP.NE.AND P3, PT, R40, 0x1, PT ;  /* 0x000000012800780c */ /* 0x000fce0003f65270 */
[----:B------:R-:W1:Y:S08]  /*1f30*/  LDC.64 R6, c[0x0][0xb10] ;  /* 0x0002c400ff067b82 */ /* 0x000e700000000a00 */
[----:B------:R-:W2:Y:S08]  /*1f40*/  LDC R16, c[0x0][0xb20] ;  /* 0x0002c800ff107b82 */ /* 0x000eb00000000800 */
[----:B------:R-:W3:Y:S01]  /*1f50*/  LDC R18, c[0x0][0xb0c] ;  /* 0x0002c300ff127b82 */ /* 0x000ee20000000800 */
[----:B----4-:R-:W-:Y:S01]  /*1f60*/  IMAD.HI.U32 R17, R0, R5, RZ ;  /* 0x0000000500117227 */ /* 0x010fe200078e00ff */
[----:B------:R-:W-:-:S03]  /*1f70*/  ISETP.NE.AND P0, PT, R4, 0x1, PT ;  /* 0x000000010400780c */ /* 0x000fc60003f05270 */
[----:B------:R-:W-:-:S03]  /*1f80*/  IMAD.HI.U32 R5, R8, R5, RZ ;  /* 0x0000000508057227 */ /* 0x000fc600078e00ff */
[----:B------:R-:W4:Y:S01]  /*1f90*/  LDC.64 R2, c[0x0][0xb28] ;  /* 0x0002ca00ff027b82 */ /* 0x000f220000000a00 */
[----:B-1----:R-:W-:-:S04]  /*1fa0*/  IMAD.HI.U32 R20, R9, R6, RZ ;  /* 0x0000000609147227 */ /* 0x002fc800078e00ff */
[----:B------:R-:W-:Y:S01]  /*1fb0*/  IMAD.HI.U32 R22, R11, R6, RZ ;  /* 0x000000060b167227 */ /* 0x000fe200078e00ff */
[----:B------:R-:W-:Y:S02]  /*1fc0*/  SHF.R.U32.HI R20, RZ, R7, R20 ;  /* 0x00000007ff147219 */ /* 0x000fe40000011614 */
[-C--:B--2---:R-:W-:Y:S02]  /*1fd0*/  SHF.R.U32.HI R17, RZ, R16.reuse, R17 ;  /* 0x00000010ff117219 */ /* 0x084fe40000011611 */
[----:B------:R-:W-:Y:S02]  /*1fe0*/  SHF.R.U32.HI R5, RZ, R16, R5 ;  /* 0x00000010ff057219 */ /* 0x000fe40000011605 */
[----:B------:R-:W-:Y:S02]  /*1ff0*/  SEL R17, R0, R17, !P0 ;  /* 0x0000001100117207 */ /* 0x000fe40004000000 */
[----:B------:R-:W-:Y:S02]  /*2000*/  SHF.R.U32.HI R22, RZ, R7, R22 ;  /* 0x00000007ff167219 */ /* 0x000fe40000011616 */
[----:B---3--:R-:W-:-:S02]  /*2010*/  ISETP.NE.AND P1, PT, R18, 0x1, PT ;  /* 0x000000011200780c */ /* 0x008fc40003f25270 */
[----:B------:R-:W-:Y:S02]  /*2020*/  SEL R5, R8, R5, !P0 ;  /* 0x0000000508057207 */ /* 0x000fe40004000000 */
[----:B------:R-:W-:Y:S02]  /*2030*/  SEL R19, R9, R20, !P1 ;  /* 0x0000001409137207 */ /* 0x000fe40004800000 */
[----:B------:R-:W-:Y:S01]  /*2040*/  SEL R7, R11, R22, !P1 ;  /* 0x000000160b077207 */ /* 0x000fe20004800000 */
[----:B----4-:R-:W-:-:S04]  /*2050*/  IMAD.HI.U32 R20, R17, R2, RZ ;  /* 0x0000000211147227 */ /* 0x010fc800078e00ff */
[----:B------:R-:W-:Y:S01]  /*2060*/  IMAD.HI.U32 R6, R19, R2, RZ ;  /* 0x0000000213067227 */ /* 0x000fe200078e00ff */
[----:B------:R-:W-:-:S04]  /*2070*/  @P3 SHF.R.U32.HI R17, RZ, R3, R20 ;  /* 0x00000003ff113219 */ /* 0x000fc80000011614 */
[----:B------:R-:W-:Y:S01]  /*2080*/  @P3 SHF.R.U32.HI R19, RZ, R3, R6 ;  /* 0x00000003ff133219 */ /* 0x000fe20000011606 */
[----:B------:R-:W-:-:S04]  /*2090*/  IMAD R17, R40, R17, RZ ;  /* 0x0000001128117224 */ /* 0x000fc800078e02ff */
[----:B------:R-:W-:Y:S01]  /*20a0*/  IMAD R6, R40, R19, RZ ;  /* 0x0000001328067224 */ /* 0x000fe200078e02ff */
[C---:B------:R-:W-:Y:S02]  /*20b0*/  ISETP.GE.AND P0, PT, R5.reuse, R17, PT ;  /* 0x000000110500720c */ /* 0x040fe40003f06270 */
[----:B------:R-:W-:Y:S02]  /*20c0*/  IADD3 R17, PT, PT, -R5, RZ, RZ ;  /* 0x000000ff05117210 */ /* 0x000fe40007ffe1ff */
[----:B------:R-:W-:Y:S01]  /*20d0*/  ISETP.GE.OR P0, PT, R7, R6, P0 ;  /* 0x000000060700720c */ /* 0x000fe20000706670 */
[----:B------:R-:W-:-:S04]  /*20e0*/  IMAD.HI.U32 R6, R5, R2, RZ ;  /* 0x0000000205067227 */ /* 0x000fc800078e00ff */
[----:B------:R-:W-:Y:S01]  /*20f0*/  IMAD R8, R4, R17, R8 ;  /* 0x0000001104087224 */ /* 0x000fe200078e0208 */
[----:B------:R-:W-:-:S04]  /*2100*/  SHF.R.U32.HI R6, RZ, R3, R6 ;  /* 0x00000003ff067219 */ /* 0x000fc80000011606 */
[----:B------:R-:W-:-:S03]  /*2110*/  SEL R6, R5, R6, !P3 ;  /* 0x0000000605067207 */ /* 0x000fc60005800000 */
[----:B------:R-:W-:-:S04]  /*2120*/  @!P0 IMAD.HI.U32 R16, R7, R2, RZ ;  /* 0x0000000207108227 */ /* 0x000fc800078e00ff */
[----:B------:R-:W-:Y:S01]  /*2130*/  IMAD.MOV R2, RZ, RZ, -R6 ;  /* 0x000000ffff027224 */ /* 0x000fe200078e0a06 */
[----:B------:R-:W-:-:S03]  /*2140*/  @!P0 SHF.R.U32.HI R16, RZ, R3, R16 ;  /* 0x00000003ff108219 */ /* 0x000fc60000011610 */
[----:B------:R-:W-:Y:S01]  /*2150*/  IMAD R2, R40, R2, R5 ;  /* 0x0000000228027224 */ /* 0x000fe200078e0205 */
[----:B------:R-:W-:-:S05]  /*2160*/  @!P0 SEL R3, R7, R16, !P3 ;  /* 0x0000001007038207 */ /* 0x000fca0005800000 */
[--C-:B------:R-:W-:Y:S02]  /*2170*/  @!P0 IMAD.IADD R6, R6, 0x1, -R3.reuse ;  /* 0x0000000106068824 */ /* 0x100fe400078e0a03 */
[----:B------:R-:W-:Y:S01]  /*2180*/  @!P0 IMAD R3, R2, R19, R3 ;  /* 0x0000001302038224 */ /* 0x000fe200078e0203 */
[----:B------:R-:W-:Y:S01]  /*2190*/  IADD3 R2, PT, PT, -R7, RZ, RZ ;  /* 0x000000ff07027210 */ /* 0x000fe20007ffe1ff */
[----:B------:R-:W-:Y:S02]  /*21a0*/  @!P0 IMAD R5, R40, R6, R7 ;  /* 0x0000000628058224 */ /* 0x000fe400078e0207 */
[----:B------:R-:W-:Y:S02]  /*21b0*/  @!P0 IMAD.MOV.U32 R7, RZ, RZ, R3 ;  /* 0x000000ffff078224 */ /* 0x000fe400078e0003 */
[----:B------:R-:W-:Y:S02]  /*21c0*/  IMAD R2, R18, R2, R11 ;  /* 0x0000000212027224 */ /* 0x000fe400078e020b */
[----:B------:R-:W-:-:S02]  /*21d0*/  IMAD R8, R5, R4, R8 ;  /* 0x0000000405087224 */ /* 0x000fc400078e0208 */
[----:B------:R-:W-:Y:S02]  /*21e0*/  IMAD R11, R7, R18, R2 ;  /* 0x00000012070b7224 */ /* 0x000fe400078e0202 */
.L_x_34:
[----:B------:R-:W1:Y:S02]  /*21f0*/  LDCU UR8, c[0x0][0xb30] ;  /* 0x00016600ff0877ac */ /* 0x000e640008000800 */
[----:B-1----:R-:W-:-:S09]  /*2200*/  UISETP.NE.AND UP0, UPT, UR8, 0x1, UPT ;  /* 0x000000010800788c */ /* 0x002fd2000bf05270 */
[----:B------:R-:W-:Y:S05]  /*2210*/  BRA.U UP0, `(.L_x_35) ;  /* 0x0000000100407547 */ /* 0x000fea000b800000 */
[----:B------:R-:W1:Y:S08]  /*2220*/  LDC.64 R4, c[0x0][0xb10] ;  /* 0x0002c400ff047b82 */ /* 0x000e700000000a00 */
[----:B------:R-:W2:Y:S08]  /*2230*/  LDC.64 R2, c[0x0][0xb18] ;  /* 0x0002c600ff027b82 */ /* 0x000eb00000000a00 */
[----:B------:R-:W3:Y:S08]  /*2240*/  LDC R6, c[0x0][0xb20] ;  /* 0x0002c800ff067b82 */ /* 0x000ef00000000800 */
[----:B------:R-:W4:Y:S01]  /*2250*/  LDC R16, c[0x0][0xb0c] ;  /* 0x0002c300ff107b82 */ /* 0x000f220000000800 */
[----:B-1----:R-:W-:-:S05]  /*2260*/  IMAD.HI.U32 R4, R11, R4, RZ ;  /* 0x000000040b047227 */ /* 0x002fca00078e00ff */
[----:B------:R-:W-:Y:S01]  /*2270*/  SHF.R.U32.HI R4, RZ, R5, R4 ;  /* 0x00000005ff047219 */ /* 0x000fe20000011604 */
[----:B--2---:R-:W-:Y:S01]  /*2280*/  IMAD.HI.U32 R3, R8, R3, RZ ;  /* 0x0000000308037227 */ /* 0x004fe200078e00ff */
[----:B------:R-:W-:-:S04]  /*2290*/  ISETP.NE.AND P0, PT, R2, 0x1, PT ;  /* 0x000000010200780c */ /* 0x000fc80003f05270 */
[----:B---3--:R-:W-:-:S04]  /*22a0*/  SHF.R.U32.HI R3, RZ, R6, R3 ;  /* 0x00000006ff037219 */ /* 0x008fc80000011603 */
[----:B------:R-:W-:Y:S02]  /*22b0*/  SEL R3, R8, R3, !P0 ;  /* 0x0000000308037207 */ /* 0x000fe40004000000 */
[----:B----4-:R-:W-:-:S04]  /*22c0*/  ISETP.NE.AND P1, PT, R16, 0x1, PT ;  /* 0x000000011000780c */ /* 0x010fc80003f25270 */
[----:B------:R-:W-:-:S05]  /*22d0*/  SEL R4, R11, R4, !P1 ;  /* 0x000000040b047207 */ /* 0x000fca0004800000 */
[----:B------:R-:W-:Y:S02]  /*22e0*/  IMAD.IADD R5, R3, 0x1, -R4 ;  /* 0x0000000103057824 */ /* 0x000fe400078e0a04 */
[----:B------:R-:W-:Y:S02]  /*22f0*/  IMAD.IADD R3, R4, 0x1, -R3 ;  /* 0x0000000104037824 */ /* 0x000fe400078e0a03 */
[----:B------:R-:W-:Y:S02]  /*2300*/  IMAD R11, R5, R16, R11 ;  /* 0x00000010050b7224 */ /* 0x000fe400078e020b */
[----:B------:R-:W-:-:S07]  /*2310*/  IMAD R8, R3, R2, R8 ;  /* 0x0000000203087224 */ /* 0x000fce00078e0208 */
.L_x_35:
[----:B------:R-:W-:Y:S01]  /*2320*/  VIADD R14, R14, 0x1 ;  /* 0x000000010e0e7836 */ /* 0x000fe20000000000 */
[----:B------:R-:W-:Y:S01]  /*2330*/  PLOP3.LUT P1, PT, PT, PT, PT, 0x80, 0x8 ;  /* 0x000000000008781c */ /* 0x000fe20003f2f070 */
[----:B------:R-:W-:Y:S02]  /*2340*/  IMAD.IADD R97, R11, 0x1, R90 ;  /* 0x000000010b617824 */ /* 0x000fe400078e025a */
[----:B------:R-:W-:Y:S01]  /*2350*/  IMAD.IADD R91, R8, 0x1, R79 ;  /* 0x00000001085b7824 */ /* 0x000fe200078e024f */
[----:B------:R-:W-:-:S04]  /*2360*/  ISETP.NE.AND P0, PT, R14, 0x2, PT ;  /* 0x000000020e00780c */ /* 0x000fc80003f05270 */
[----:B------:R-:W-:Y:S02]  /*2370*/  SEL R2, RZ, 0x1, P0 ;  /* 0x00000001ff027807 */ /* 0x000fe40000000000 */
[----:B------:R-:W-:Y:S02]  /*2380*/  SEL R14, R14, RZ, P0 ;  /* 0x000000ff0e0e7207 */ /* 0x000fe40000000000 */
[----:B------:R-:W-:Y:S01]  /*2390*/  LOP3.LUT R13, R13, R2, RZ, 0x3c, !PT ;  /* 0x000000020d0d7212 */ /* 0x000fe200078e3cff */
[----:B------:R-:W-:Y:S06]  /*23a0*/  @P2 BRA `(.L_x_36) ;  /* 0xfffffff000a02947 */ /* 0x000fec000383ffff */
[----:B------:R-:W-:Y:S01]  /*23b0*/  UIADD3 UR4, UPT, UPT, UR4, 0x68, URZ ;  /* 0x0000006804047890 */ /* 0x000fe2000fffe0ff */
[----:B------:R-:W-:-:S03]  /*23c0*/  SHF.L.U32 R3, R15, 0x1f, RZ ;  /* 0x0000001f0f037819 */ /* 0x000fc600000006ff */
[----:B------:R-:W-:-:S09]  /*23d0*/  ULEA UR5, UR6, UR4, 0x3 ;  /* 0x0000000406057291 */ /* 0x000fd2000f8e18ff */
[----:B------:R-:W1:Y:S02]  /*23e0*/  SYNCS.PHASECHK.TRANS64.TRYWAIT P0, [UR5], R3 ;  /* 0x00000003ff0075a7 */ /* 0x000e640008001105 */
[----:B-1----:R-:W-:Y:S05]  /*23f0*/  @!P0 BRA `(.L_x_37) ;  /* 0x0000004400448947 */ /* 0x002fea0003800000 */
.L_x_110:
[----:B------:R-:W-:-:S04]  /*2400*/  UIADD3 UR6, UPT, UPT, UR6, 0x1, URZ ;  /* 0x0000000106067890 */ /* 0x000fc8000fffe0ff */
[----:B------:R-:W-:-:S04]  /*2410*/  UISETP.NE.AND UP0, UPT, UR6, 0xd, UPT ;  /* 0x0000000d0600788c */ /* 0x000fc8000bf05270 */
[----:B------:R-:W-:Y:S02]  /*2420*/  USEL UR7, URZ, 0x1, UP0 ;  /* 0x00000001ff077887 */ /* 0x000fe40008000000 */
[----:B------:R-:W-:-:S04]  /*2430*/  USEL UR6, UR6, URZ, UP0 ;  /* 0x000000ff06067287 */ /* 0x000fc80008000000 */
[----:B------:R-:W-:Y:S01]  /*2440*/  ULEA UR5, UR6, UR4, 0x3 ;  /* 0x0000000406057291 */ /* 0x000fe2000f8e18ff */
[----:B------:R-:W-:-:S04]  /*2450*/  LOP3.LUT R2, R15, UR7, RZ, 0x3c, !PT ;  /* 0x000000070f027c12 */ /* 0x000fc8000f8e3cff */
[----:B-1----:R-:W-:-:S04]  /*2460*/  SHF.L.U32 R3, R2, 0x1f, RZ ;  /* 0x0000001f02037819 */ /* 0x002fc800000006ff */
[----:B------:R-:W1:Y:S02]  /*2470*/  SYNCS.PHASECHK.TRANS64.TRYWAIT P0, [UR5], R3 ;  /* 0x00000003ff0075a7 */ /* 0x000e640008001105 */
[----:B-1----:R-:W-:Y:S05]  /*2480*/  @!P0 BRA `(.L_x_38) ;  /* 0x0000004400388947 */ /* 0x002fea0003800000 */
.L_x_112:
        /* <DEDUP_REMOVED lines=9> */
.L_x_114:
        /* <DEDUP_REMOVED lines=9> */
.L_x_116:
        /* <DEDUP_REMOVED lines=9> */
.L_x_118:
        /* <DEDUP_REMOVED lines=9> */
.L_x_120:
        /* <DEDUP_REMOVED lines=9> */
.L_x_122:
        /* <DEDUP_REMOVED lines=9> */
.L_x_124:
        /* <DEDUP_REMOVED lines=9> */
.L_x_126:
        /* <DEDUP_REMOVED lines=9> */
.L_x_128:
        /* <DEDUP_REMOVED lines=9> */
.L_x_130:
        /* <DEDUP_REMOVED lines=9> */
.L_x_132:
[----:B------:R-:W-:-:S04]  /*2a30*/  UIADD3 UR6, UPT, UPT, UR6, 0x1, URZ ;  /* 0x0000000106067890 */ /* 0x000fc8000fffe0ff */
[----:B------:R-:W-:-:S04]  /*2a40*/  UISETP.NE.AND UP0, UPT, UR6, 0xd, UPT ;  /* 0x0000000d0600788c */ /* 0x000fc8000bf05270 */
[----:B------:R-:W-:Y:S02]  /*2a50*/  USEL UR5, URZ, 0x1, UP0 ;  /* 0x00000001ff057887 */ /* 0x000fe40008000000 */
[----:B------:R-:W-:-:S04]  /*2a60*/  USEL UR6, UR6, URZ, UP0 ;  /* 0x000000ff06067287 */ /* 0x000fc80008000000 */
[----:B------:R-:W-:Y:S01]  /*2a70*/  ULEA UR6, UR6, UR4, 0x3 ;  /* 0x0000000406067291 */ /* 0x000fe2000f8e18ff */
[----:B-1----:R-:W-:-:S04]  /*2a80*/  LOP3.LUT R3, R2, UR5, RZ, 0x3c, !PT ;  /* 0x0000000502037c12 */ /* 0x002fc8000f8e3cff */
[----:B------:R-:W-:Y:S01]  /*2a90*/  SHF.L.U32 R3, R3, 0x1f, RZ ;  /* 0x0000001f03037819 */ /* 0x000fe200000006ff */
[----:B----4-:R-:W-:-:S07]  /*2aa0*/  IMAD.U32 R0, RZ, RZ, UR6 ;  /* 0x00000006ff007e24 */ /* 0x010fce000f8e00ff */
.L_x_49:
[----:B-1----:R1:W2:Y:S02]  /*2ab0*/  SYNCS.PHASECHK.TRANS64.TRYWAIT P0, [R0+URZ], R3 ;  /* 0x00000003000075a7 */ /* 0x0022a400080011ff */
[----:B--2---:R-:W-:Y:S05]  /*2ac0*/  @!P0 NANOSLEEP.SYNCS 0x989680 ;  /* 0x009896800000895d */ /* 0x004fea0003900000 */
[----:B------:R-:W2:Y:S02]  /*2ad0*/  @!P0 SYNCS.PHASECHK.TRANS64 P0, [R0+URZ], R3 ;  /* 0x00000003000085a7 */ /* 0x000ea400080010ff */
[----:B--2---:R-:W-:Y:S05]  /*2ae0*/  @P0 EXIT ;  /* 0x000000000000094d */ /* 0x004fea0003800000 */
[----:B------:R-:W-:Y:S05]  /*2af0*/  BRA `(.L_x_49) ;  /* 0xfffffffc00ec7947 */ /* 0x000fea000383ffff */
.L_x_18:
[----:B------:R-:W-:-:S04]  /*2b00*/  UISETP.NE.AND UP1, UPT, UR37, URZ, UPT ;  /* 0x000000ff2500728c */ /* 0x000fc8000bf25270 */
[----:B------:R-:W-:-:S09]  /*2b10*/  UISETP.NE.OR UP1, UPT, UR8, 0x1, UP1 ;  /* 0x000000010800788c */ /* 0x000fd20008f25670 */
[----:B------:R-:W-:Y:S05]  /*2b20*/  BRA.U UP1, `(.L_x_50) ;  /* 0x0000000501487547 */ /* 0x000fea000b800000 */
[----:B------:R-:W-:Y:S01]  /*2b30*/  ISETP.NE.AND P2, PT, R2, RZ, PT ;  /* 0x000000ff0200720c */ /* 0x000fe20003f45270 */
[----:B------:R-:W-:Y:S01]  /*2b40*/  IMAD.MOV.U32 R12, RZ, RZ, 0x1 ;  /* 0x00000001ff0c7424 */ /* 0x000fe200078e00ff */
[----:B------:R-:W-:Y:S02]  /*2b50*/  CS2R R10, SRZ ;  /* 0x00000000000a7805 */ /* 0x000fe4000001ff00 */
[----:B------:R-:W-:Y:S01]  /*2b60*/  CS2R R8, SRZ ;  /* 0x0000000000087805 */ /* 0x000fe2000001ff00 */
[----:B------:R-:W-:Y:S01]  /*2b70*/  UMOV UR4, 0x400 ;  /* 0x0000040000047882 */ /* 0x000fe20000000000 */
[----:B------:R-:W-:Y:S01]  /*2b80*/  UMOV UR6, URZ ;  /* 0x000000ff00067c82 */ /* 0x000fe20008000000 */
[----:B------:R-:W-:-:S12]  /*2b90*/  ULEA UR37, UR37, UR4, 0x18 ;  /* 0x0000000425257291 */ /* 0x000fd8000f8ec0ff */
.L_x_54:
[----:B------:R-:W-:Y:S02]  /*2ba0*/  LEA R0, R8, UR37, 0x3 ;  /* 0x0000002508007c11 */ /* 0x000fe4000f8e18ff */
[----:B------:R-:W-:-:S03]  /*2bb0*/  SHF.L.U32 R5, R9, 0x1f, RZ ;  /* 0x0000001f09057819 */ /* 0x000fc600000006ff */
[----:B------:R-:W-:Y:S01]  /*2bc0*/  VIADD R4, R0, 0x160 ;  /* 0x0000016000047836 */ /* 0x000fe20000000000 */
[----:B------:R-:W1:Y:S02]  /*2bd0*/  SYNCS.PHASECHK.TRANS64.TRYWAIT P0, [R0+URZ+0x150], R5 ;  /* 0x00015005000075a7 */ /* 0x000e6400080011ff */
[----:B-1----:R-:W-:Y:S05]  /*2be0*/  @!P0 BRA `(.L_x_51) ;  /* 0x0000004000688947 */ /* 0x002fea0003800000 */
.L_x_133:
[----:B------:R-:W-:Y:S01]  /*2bf0*/  ULEA UR5, UR6, UR37, 0x3 ;  /* 0x0000002506057291 */ /* 0x000fe2000f8e18ff */
[----:B------:R-:W-:Y:S02]  /*2c00*/  PRMT R4, RZ, 0x654, R4 ;  /* 0x00000654ff047816 */ /* 0x000fe40000000004 */
[----:B-1----:R-:W-:Y:S01]  /*2c10*/  SHF.L.U32 R5, R12, 0x1f, RZ ;  /* 0x0000001f0c057819 */ /* 0x002fe200000006ff */
[----:B------:R-:W-:Y:S01]  /*2c20*/  UIADD3 UR4, UPT, UPT, UR5, 0xf0, URZ ;  /* 0x000000f005047890 */ /* 0x000fe2000fffe0ff */
[----:B------:R1:W-:Y:S05]  /*2c30*/  SYNCS.ARRIVE.TRANS64.RED.A1T0 RZ, [R4+URZ], RZ ;  /* 0x000000ff04ff79a7 */ /* 0x0003ea00081004ff */
[----:B------:R-:W-:Y:S01]  /*2c40*/  IMAD.U32 R7, RZ, RZ, UR4 ;  /* 0x00000004ff077e24 */ /* 0x000fe2000f8e00ff */
[----:B------:R-:W2:Y:S04]  /*2c50*/  SYNCS.PHASECHK.TRANS64.TRYWAIT P0, [UR5+0x100], R5 ;  /* 0x00010005ff0075a7 */ /* 0x000ea80008001105 */
[----:B------:R-:W-:Y:S01]  /*2c60*/  PRMT R6, R2, 0x654, R7 ;  /* 0x0000065402067816 */ /* 0x000fe20000000007 */
[----:B-1----:R-:W-:Y:S01]  /*2c70*/  @!P2 IMAD.MOV.U32 R4, RZ, RZ, 0x10 ;  /* 0x00000010ff04a424 */ /* 0x002fe200078e00ff */
[----:B--2---:R-:W-:Y:S06]  /*2c80*/  @!P0 BRA `(.L_x_52) ;  /* 0x0000004000548947 */ /* 0x004fec0003800000 */
.L_x_135:
[----:B------:R-:W-:Y:S01]  /*2c90*/  ULEA UR4, UR6, UR37, 0x4 ;  /* 0x0000002506047291 */ /* 0x000fe2000f8e20ff */
[----:B------:R-:W-:Y:S01]  /*2ca0*/  SEL R3, R6, R3, !P2 ;  /* 0x0000000306037207 */ /* 0x000fe20005000000 */
[----:B------:R-:W-:Y:S01]  /*2cb0*/  UIADD3 UR5, UPT, UPT, UR5, 0xf0, URZ ;  /* 0x000000f005057890 */ /* 0x000fe2000fffe0ff */
[----:B-1----:R-:W-:Y:S01]  /*2cc0*/  LEA R0, R11, UR37, 0x3 ;  /* 0x000000250b007c11 */ /* 0x002fe2000f8e18ff */
[----:B------:R-:W-:Y:S01]  /*2cd0*/  UIADD3 UR4, UPT, UPT, UR4, 0x180, URZ ;  /* 0x0000018004047890 */ /* 0x000fe2000fffe0ff */
[----:B------:R-:W-:Y:S01]  /*2ce0*/  SHF.L.U32 R5, R10, 0x1f, RZ ;  /* 0x0000001f0a057819 */ /* 0x000fe200000006ff */
[----:B------:R1:W-:Y:S01]  /*2cf0*/  @!P2 SYNCS.ARRIVE.TRANS64.RED RZ, [R3+URZ], R4 ;  /* 0x0000000403ffa9a7 */ /* 0x0003e200080004ff */
[----:B------:R-:W-:Y:S01]  /*2d00*/  UIADD3 UR6, UPT, UPT, UR6, 0x1, URZ ;  /* 0x0000000106067890 */ /* 0x000fe2000fffe0ff */
[----:B------:R-:W-:-:S03]  /*2d10*/  VIADD R8, R8, 0x1 ;  /* 0x0000000108087836 */ /* 0x000fc60000000000 */
[----:B------:R-:W-:Y:S02]  /*2d20*/  UISETP.NE.AND UP0, UPT, UR6, 0x2, UPT ;  /* 0x000000020600788c */ /* 0x000fe4000bf05270 */
[----:B------:R-:W-:Y:S06]  /*2d30*/  UGETNEXTWORKID.BROADCAST [UR4], [UR5] ;  /* 0x00000000040073ca */ /* 0x000fec0008000100 */
[----:B------:R-:W-:Y:S01]  /*2d40*/  USEL UR4, URZ, 0x1, UP0 ;  /* 0x00000001ff047887 */ /* 0x000fe20008000000 */
[----:B------:R-:W-:Y:S01]  /*2d50*/  ISETP.NE.AND P0, PT, R8, 0x2, PT ;  /* 0x000000020800780c */ /* 0x000fe20003f05270 */
[----:B------:R-:W-:Y:S01]  /*2d60*/  USEL UR6, UR6, URZ, UP0 ;  /* 0x000000ff06067287 */ /* 0x000fe20008000000 */
[----:B------:R-:W2:Y:S03]  /*2d70*/  SYNCS.PHASECHK.TRANS64.TRYWAIT P1, [R0+URZ+0xf0], R5 ;  /* 0x0000f005000075a7 */ /* 0x000ea600080211ff */
[----:B------:R-:W-:Y:S01]  /*2d80*/  LOP3.LUT R12, R12, UR4, RZ, 0x3c, !PT ;  /* 0x000000040c0c7c12 */ /* 0x000fe2000f8e3cff */
[----:B-12---:R-:W-:Y:S07]  /*2d90*/  @!P1 BRA `(.L_x_53) ;  /* 0x0000004000289947 */ /* 0x006fee0003800000 */
.L_x_136:
[C---:B------:R-:W-:Y:S01]  /*2da0*/  LEA R4, R11.reuse, UR37, 0x4 ;  /* 0x000000250b047c11 */ /* 0x040fe2000f8e20ff */
[----:B-1----:R-:W-:Y:S01]  /*2db0*/  VIADD R0, R0, 0x100 ;  /* 0x0000010000007836 */ /* 0x002fe20000000000 */
[----:B------:R-:W-:Y:S01]  /*2dc0*/  SEL R8, R8, RZ, P0 ;  /* 0x000000ff08087207 */ /* 0x000fe20000000000 */
[----:B------:R-:W-:-:S03]  /*2dd0*/  VIADD R11, R11, 0x1 ;  /* 0x000000010b0b7836 */ /* 0x000fc60000000000 */
[----:B------:R-:W1:Y:S01]  /*2de0*/  LDS.128 R4, [R4+0x180] ;  /* 0x0001800004047984 */ /* 0x000e620000000c00 */
[----:B------:R-:W-:Y:S02]  /*2df0*/  PRMT R0, RZ, 0x654, R0 ;  /* 0x00000654ff007816 */ /* 0x000fe40000000000 */
[C---:B------:R-:W-:Y:S01]  /*2e00*/  ISETP.NE.AND P1, PT, R11.reuse, 0x2, PT ;  /* 0x000000020b00780c */ /* 0x040fe20003f25270 */
[----:B------:R-:W-:Y:S01]  /*2e10*/  @!PT LDS RZ, [RZ] ;  /* 0x00000000fffff984 */ /* 0x000fe20000000800 */
[----:B------:R-:W-:Y:S01]  /*2e20*/  @!PT LDS RZ, [RZ] ;  /* 0x00000000fffff984 */ /* 0x000fe20000000800 */
[----:B------:R-:W-:Y:S01]  /*2e30*/  @!PT LDS RZ, [RZ] ;  /* 0x00000000fffff984 */ /* 0x000fe20000000800 */
[----:B------:R-:W-:Y:S01]  /*2e40*/  @!PT LDS RZ, [RZ] ;  /* 0x00000000fffff984 */ /* 0x000fe20000000800 */
[----:B------:R2:W-:Y:S06]  /*2e50*/  MEMBAR.ALL.CTA ;  /* 0x0000000000007992 */ /* 0x0005ec0000008000 */
[----:B--2---:R-:W2:Y:S01]  /*2e60*/  FENCE.VIEW.ASYNC.S ;  /* 0x00000000000073c6 */ /* 0x004ea20000000000 */
[----:B------:R-:W-:Y:S01]  /*2e70*/  SEL R11, R11, RZ, P1 ;  /* 0x000000ff0b0b7207 */ /* 0x000fe20000800000 */
[----:B--2---:R2:W-:Y:S01]  /*2e80*/  SYNCS.ARRIVE.TRANS64.RED.A1T0 RZ, [R0+URZ], RZ ;  /* 0x000000ff00ff79a7 */ /* 0x0045e200081004ff */
[----:B-1----:R-:W-:-:S02]  /*2e90*/  LOP3.LUT P3, RZ, R6, 0x1, RZ, 0xc0, !PT ;  /* 0x0000000106ff7812 */ /* 0x002fc4000786c0ff */
[----:B------:R-:W-:-:S04]  /*2ea0*/  SEL R5, RZ, 0x1, P1 ;  /* 0x00000001ff057807 */ /* 0x000fc80000800000 */
[----:B------:R-:W-:Y:S02]  /*2eb0*/  LOP3.LUT R10, R10, R5, RZ, 0x3c, !PT ;  /* 0x000000050a0a7212 */ /* 0x000fe400078e3cff */
[----:B--2---:R-:W-:-:S04]  /*2ec0*/  SEL R0, RZ, 0x1, P0 ;  /* 0x00000001ff007807 */ /* 0x004fc80000000000 */
[----:B------:R-:W-:Y:S01]  /*2ed0*/  LOP3.LUT R9, R9, R0, RZ, 0x3c, !PT ;  /* 0x0000000009097212 */ /* 0x000fe200078e3cff */
[----:B------:R-:W-:Y:S06]  /*2ee0*/  @P3 BRA `(.L_x_54) ;  /* 0xfffffffc002c3947 */ /* 0x000fec000383ffff */
[----:B------:R-:W-:Y:S01]  /*2ef0*/  ULEA UR5, UR6, UR37, 0x3 ;  /* 0x0000002506057291 */ /* 0x000fe2000f8e18ff */
[----:B------:R-:W-:-:S08]  /*2f00*/  SHF.L.U32 R3, R12, 0x1f, RZ ;  /* 0x0000001f0c037819 */ /* 0x000fd000000006ff */
[----:B------:R-:W1:Y:S02]  /*2f10*/  SYNCS.PHASECHK.TRANS64 P0, [UR5+0x100], R3 ;  /* 0x00010003ff0075a7 */ /* 0x000e640008001005 */
[----:B-1----:R-:W-:Y:S05]  /*2f20*/  @P0 BRA `(.L_x_55) ;  /* 0x0000000000080947 */ /* 0x002fea0003800000 */
[----:B------:R-:W1:Y:S02]  /*2f30*/  SYNCS.PHASECHK.TRANS64.TRYWAIT P0, [UR5+0x100], R3 ;  /* 0x00010003ff0075a7 */ /* 0x000e640008001105 */
[----:B-1----:R-:W-:Y:S05]  /*2f40*/  @!P0 BRA `(.L_x_56) ;  /* 0x0000003c00d08947 */ /* 0x002fea0003800000 */
.L_x_55:
[----:B------:R-:W-:-:S04]  /*2f50*/  UIADD3 UR4, UPT, UPT, UR6, 0x1, URZ ;  /* 0x0000000106047890 */ /* 0x000fc8000fffe0ff */
[----:B------:R-:W-:-:S04]  /*2f60*/  UISETP.NE.AND UP0, UPT, UR4, 0x2, UPT ;  /* 0x000000020400788c */ /* 0x000fc8000bf05270 */
[----:B------:R-:W-:Y:S02]  /*2f70*/  USEL UR7, URZ, 0x1, UP0 ;  /* 0x00000001ff077887 */ /* 0x000fe40008000000 */
[----:B------:R-:W-:-:S04]  /*2f80*/  USEL UR4, UR4, URZ, UP0 ;  /* 0x000000ff04047287 */ /* 0x000fc80008000000 */
[----:B------:R-:W-:Y:S01]  /*2f90*/  ULEA UR4, UR4, UR37, 0x3 ;  /* 0x0000002504047291 */ /* 0x000fe2000f8e18ff */
[----:B-1----:R-:W-:-:S04]  /*2fa0*/  LOP3.LUT R3, R12, UR7, RZ, 0x3c, !PT ;  /* 0x000000070c037c12 */ /* 0x002fc8000f8e3cff */
[----:B------:R-:W-:-:S04]  /*2fb0*/  SHF.L.U32 R0, R3, 0x1f, RZ ;  /* 0x0000001f03007819 */ /* 0x000fc800000006ff */
[----:B------:R-:W1:Y:S02]  /*2fc0*/  SYNCS.PHASECHK.TRANS64 P0, [UR4+0x100], R0 ;  /* 0x00010000ff0075a7 */ /* 0x000e640008001004 */
[----:B-1----:R-:W-:Y:S05]  /*2fd0*/  @P0 EXIT ;  /* 0x000000000000094d */ /* 0x002fea0003800000 */
[----:B------:R-:W-:Y:S02]  /*2fe0*/  SHF.L.U32 R3, R3, 0x1f, RZ ;  /* 0x0000001f03037819 */ /* 0x000fe400000006ff */
[----:B------:R-:W-:-:S07]  /*2ff0*/  MOV R0, UR4 ;  /* 0x0000000400007c02 */ /* 0x000fce0008000f00 */
.L_x_57:
[----:B-1----:R1:W2:Y:S02]  /*3000*/  SYNCS.PHASECHK.TRANS64.TRYWAIT P0, [R0+URZ+0x100], R3 ;  /* 0x00010003000075a7 */ /* 0x0022a400080011ff */
[----:B--2---:R-:W-:Y:S05]  /*3010*/  @!P0 NANOSLEEP.SYNCS 0x989680 ;  /* 0x009896800000895d */ /* 0x004fea0003900000 */
[----:B------:R-:W2:Y:S02]  /*3020*/  @!P0 SYNCS.PHASECHK.TRANS64 P0, [R0+URZ+0x100], R3 ;  /* 0x00010003000085a7 */ /* 0x000ea400080010ff */
[----:B--2---:R-:W-:Y:S05]  /*3030*/  @P0 EXIT ;  /* 0x000000000000094d */ /* 0x004fea0003800000 */
[----:B------:R-:W-:Y:S05]  /*3040*/  BRA `(.L_x_57) ;  /* 0xfffffffc00ec7947 */ /* 0x000fea000383ffff */
.L_x_50:
[----:B------:R-:W-:-:S09]  /*3050*/  UISETP.NE.AND UP1, UPT, UR8, URZ, UPT ;  /* 0x000000ff0800728c */ /* 0x000fd2000bf25270 */
[----:B------:R-:W-:Y:S05]  /*3060*/  BRA.U UP1, `(.L_x_58) ;  /* 0x0000000d01c87547 */ /* 0x000fea000b800000 */
[----:B------:R-:W-:Y:S01]  /*3070*/  UMOV UR4, 0x40 ;  /* 0x0000004000047882 */ /* 0x000fe20000000000 */
[----:B------:R-:W-:Y:S01]  /*3080*/  NOP ;  /* 0x0000000000007918 */ /* 0x000fe20000000000 */
[----:B------:R-:W-:Y:S01]  /*3090*/  ULEA UR4, UR37, UR4, 0x18 ;  /* 0x0000000425047291 */ /* 0x000fe2000f8ec0ff */
[----:B------:R-:W-:Y:S02]  /*30a0*/  UMOV UR5, 0x400 ;  /* 0x0000040000057882 */ /* 0x000fe40000000000 */
[----:B------:R-:W-:-:S06]  /*30b0*/  ULEA UR37, UR37, UR5, 0x18 ;  /* 0x0000000525257291 */ /* 0x000fcc000f8ec0ff */
[----:B------:R-:W1:Y:S02]  /*30c0*/  LDS.U8 R0, [UR4+0x1c] ;  /* 0x00001c04ff007984 */ /* 0x000e640008000000 */
[----:B-1----:R-:W-:-:S13]  /*30d0*/  ISETP.NE.AND P0, PT, R0, RZ, PT ;  /* 0x000000ff0000720c */ /* 0x002fda0003f05270 */
[----:B------:R-:W-:Y:S05]  /*30e0*/  @P0 BRA `(.L_x_59) ;  /* 0x0000000000580947 */ /* 0x000fea0003800000 */
[----:B------:R-:W-:-:S13]  /*30f0*/  ELECT P0, URZ, PT ;  /* 0x0000000000ff782f */ /* 0x000fda0003800000 */
[----:B------:R-:W-:Y:S05]  /*3100*/  @!P0 BRA `(.L_x_60) ;  /* 0x0000000000608947 */ /* 0x000fea0003800000 */
[----:B------:R-:W-:Y:S01]  /*3110*/  UMOV UR5, 0x10 ;  /* 0x0000001000057882 */ /* 0x000fe20000000000 */
[----:B------:R-:W-:Y:S01]  /*3120*/  HFMA2 R0, -RZ, RZ, 0, 5.9604644775390625e-08 ;  /* 0x00000001ff007431 */ /* 0x000fe200000001ff */
[----:B------:R-:W-:-:S03]  /*3130*/  MOV R2, 0xffff ;  /* 0x0000ffff00027802 */ /* 0x000fc60000000f00 */
[----:B------:R-:W-:Y:S04]  /*3140*/  DEPBAR.LE SB1, 0x36 ;  /* 0x00009d800000791a */ /* 0x000fe80000000000 */
[----:B------:R-:W1:Y:S02]  /*3150*/  UTCATOMSWS.FIND_AND_SET.ALIGN UP0, UR5, UR5 ;  /* 0x00000005000575e3 */ /* 0x000e640008000800 */
[----:B-1----:R-:W-:Y:S01]  /*3160*/  MOV R3, UR5 ;  /* 0x0000000500037c02 */ /* 0x002fe20008000f00 */
[----:B------:R-:W-:Y:S06]  /*3170*/  BRA.U UP0, `(.L_x_61) ;  /* 0x0000000100187547 */ /* 0x000fec000b800000 */
.L_x_62:
[----:B------:R-:W-:Y:S05]  /*3180*/  NANOSLEEP 0x64 ;  /* 0x000000640000795d */ /* 0x000fea0003800000 */
[----:B------:R-:W-:-:S05]  /*3190*/  UMOV UR5, 0x10 ;  /* 0x0000001000057882 */ /* 0x000fca0000000000 */
[----:B------:R-:W-:Y:S04]  /*31a0*/  DEPBAR.LE SB1, 0x36 ;  /* 0x00009d800000791a */ /* 0x000fe80000000000 */
[----:B------:R-:W1:Y:S02]  /*31b0*/  UTCATOMSWS.FIND_AND_SET.ALIGN UP0, UR5, UR5 ;  /* 0x00000005000575e3 */ /* 0x000e640008000800 */
[----:B-1----:R-:W-:Y:S01]  /*31c0*/  MOV R3, UR5 ;  /* 0x0000000500037c02 */ /* 0x002fe20008000f00 */
[----:B------:R-:W-:Y:S05]  /*31d0*/  BRA.U !UP0, `(.L_x_62) ;  /* 0xfffffffd08e87547 */ /* 0x000fea000b83ffff */
.L_x_61:
[-C--:B------:R-:W-:Y:S02]  /*31e0*/  SHF.L.U32 R2, R2, R3.reuse, RZ ;  /* 0x0000000302027219 */ /* 0x080fe400000006ff */
[----:B------:R-:W-:Y:S01]  /*31f0*/  SHF.L.U32 R0, R0, R3, RZ ;  /* 0x0000000300007219 */ /* 0x000fe200000006ff */
[----:B------:R-:W-:Y:S02]  /*3200*/  IMAD.SHL.U32 R3, R3, 0x20, RZ ;  /* 0x0000002003037824 */ /* 0x000fe400078e00ff */
[----:B------:R1:W-:Y:S04]  /*3210*/  ATOMS.OR RZ, [UR4+0x14], R2 ;  /* 0x00001402ffff798c */ /* 0x0003e8000b000004 */
[----:B------:R1:W-:Y:S04]  /*3220*/  ATOMS.OR RZ, [UR4+0x18], R0 ;  /* 0x00001800ffff798c */ /* 0x0003e8000b000004 */
[----:B------:R1:W-:Y:S01]  /*3230*/  STS [UR37+0x1a0], R3 ;  /* 0x0001a003ff007988 */ /* 0x0003e20008000825 */
[----:B------:R-:W-:Y:S05]  /*3240*/  BRA `(.L_x_60) ;  /* 0x0000000000107947 */ /* 0x000fea0003800000 */
.L_x_59:
[----:B------:R-:W-:Y:S02]  /*3250*/  MOV R0, 0xffffffff ;  /* 0xffffffff00007802 */ /* 0x000fe40000000f00 */
[----:B------:R-:W-:-:S03]  /*3260*/  MOV R2, 0x3290 ;  /* 0x0000329000027802 */ /* 0x000fc60000000f00 */
[----:B------:R1:W-:Y:S04]  /*3270*/  STS [UR37+0x1a0], R0 ;  /* 0x0001a000ff007988 */ /* 0x0003e80008000825 */
[----:B-1-3-5:R-:W-:Y:S05]  /*3280*/  CALL.REL.NOINC `($__internal_1_$__cuda_sm10x_tcgen05_guardrail_trap_phase_invalid_during_alloc) ;  /* 0x00000040004c7944 */ /* 0x02afea0003c00000 */
.L_x_60:
[----:B------:R-:W-:Y:S05]  /*3290*/  WARPSYNC.ALL ;  /* 0x0000000000007948 */ /* 0x000fea0003800000 */
[----:B------:R-:W2:Y:S01]  /*32a0*/  S2UR UR5, SR_CgaCtaId ;  /* 0x00000000000579c3 */ /* 0x000ea20000008800 */
[----:B------:R-:W-:Y:S01]  /*32b0*/  UMOV UR4, 0x400 ;  /* 0x0000040000047882 */ /* 0x000fe20000000000 */
[----:B------:R-:W-:-:S06]  /*32c0*/  NOP ;  /* 0x0000000000007918 */ /* 0x000fcc0000000000 */
[----:B------:R-:W-:Y:S06]  /*32d0*/  BAR.ARV 0x6, 0xa0 ;  /* 0x0182800000007b1d */ /* 0x000fec0000002000 */
[----:B------:R-:W4:Y:S01]  /*32e0*/  LDCU UR7, c[0x0][0x38c] ;  /* 0x00007180ff0777ac */ /* 0x000f220008000800 */
[----:B------:R-:W-:Y:S01]  /*32f0*/  IMAD.MOV.U32 R11, RZ, RZ, 0x1 ;  /* 0x00000001ff0b7424 */ /* 0x000fe200078e00ff */
[----:B------:R-:W-:Y:S01]  /*3300*/  CS2R R8, SRZ ;  /* 0x0000000000087805 */ /* 0x000fe2000001ff00 */
[----:B------:R-:W-:Y:S01]  /*3310*/  IMAD.MOV.U32 R10, RZ, RZ, RZ ;  /* 0x000000ffff0a7224 */ /* 0x000fe200078e00ff */
[----:B------:R-:W3:Y:S01]  /*3320*/  LDCU UR6, c[0x0][0x38c] ;  /* 0x00007180ff0677ac */ /* 0x000ee20008000800 */
[----:B------:R-:W-:Y:S01]  /*3330*/  UMOV UR14, URZ ;  /* 0x000000ff000e7c82 */ /* 0x000fe20008000000 */
[----:B------:R-:W-:Y:S01]  /*3340*/  UMOV UR13, URZ ;  /* 0x000000ff000d7c82 */ /* 0x000fe20008000000 */
[----:B--2---:R-:W-:Y:S01]  /*3350*/  ULEA UR5, UR5, UR4, 0x18 ;  /* 0x0000000405057291 */ /* 0x004fe2000f8ec0ff */
[----:B------:R-:W-:Y:S01]  /*3360*/  UMOV UR24, 0x0 ;  /* 0x0000000000187882 */ /* 0x000fe20000000000 */
[----:B------:R-:W-:-:S02]  /*3370*/  UMOV UR25, 0x4110090 ;  /* 0x0411009000197882 */ /* 0x000fc40000000000 */
[----:B------:R-:W-:Y:S02]  /*3380*/  UIADD3 UR10, UPT, UPT, UR5, 0x2400, URZ ;  /* 0x00002400050a7890 */ /* 0x000fe4000fffe0ff */
[----:B------:R-:W-:Y:S02]  /*3390*/  UIADD3 UR15, UPT, UPT, UR5, 0x1c400, URZ ;  /* 0x0001c400050f7890 */ /* 0x000fe4000fffe0ff */
[----:B----4-:R-:W-:Y:S01]  /*33a0*/  UIADD3 UR7, UPT, UPT, UR7, 0x7f, URZ ;  /* 0x0000007f07077890 */ /* 0x010fe2000fffe0ff */
[----:B-1----:R-:W1:Y:S01]  /*33b0*/  LDS R0, [UR5+0x1a0] ;  /* 0x0001a005ff007984 */ /* 0x002e620008000800 */
[----:B------:R-:W-:Y:S02]  /*33c0*/  USHF.R.U32.HI UR10, URZ, 0x4, UR10 ;  /* 0x00000004ff0a7899 */ /* 0x000fe4000801160a */
[----:B------:R-:W-:Y:S02]  /*33d0*/  USHF.R.S32.HI UR4, URZ, 0x1f, UR7 ;  /* 0x0000001fff047899 */ /* 0x000fe40008011407 */
[----:B------:R-:W-:-:S02]  /*33e0*/  USHF.R.U32.HI UR15, URZ, 0x4, UR15 ;  /* 0x00000004ff0f7899 */ /* 0x000fc4000801160f */
[----:B------:R-:W-:Y:S02]  /*33f0*/  ULEA.HI UR4, UR4, UR7, URZ, 0x7 ;  /* 0x0000000704047291 */ /* 0x000fe4000f8f38ff */
[----:B------:R-:W-:Y:S02]  /*3400*/  ULOP3.LUT UR10, UR10, 0x3fff, URZ, 0xc0, !UPT ;  /* 0x00003fff0a0a7892 */ /* 0x000fe4000f8ec0ff */
[----:B------:R-:W-:Y:S01]  /*3410*/  USHF.R.S32.HI UR4, URZ, 0x7, UR4 ;  /* 0x00000007ff047899 */ /* 0x000fe20008011404 */
[----:B------:R-:W-:Y:S01]  /*3420*/  UMOV UR22, 0x0 ;  /* 0x0000000000167882 */ /* 0x000fe20000000000 */
[----:B------:R-:W-:Y:S02]  /*3430*/  UMOV UR23, 0x4110090 ;  /* 0x0411009000177882 */ /* 0x000fe40000000000 */
[----:B------:R-:W-:Y:S02]  /*3440*/  UISETP.LT.AND UP0, UPT, UR4, 0x1, UPT ;  /* 0x000000010400788c */ /* 0x000fe4000bf01270 */
[----:B------:R-:W-:-:S02]  /*3450*/  ULOP3.LUT UR15, UR15, 0x3fff, URZ, 0xc0, !UPT ;  /* 0x00003fff0f0f7892 */ /* 0x000fc4000f8ec0ff */
[----:B------:R-:W-:Y:S02]  /*3460*/  USEL UR9, UR4, 0x1, !UP0 ;  /* 0x0000000104097887 */ /* 0x000fe4000c000000 */
[----:B------:R-:W-:Y:S02]  /*3470*/  ULOP3.LUT UR10, UR10, 0x10000, URZ, 0xfc, !UPT ;  /* 0x000100000a0a7892 */ /* 0x000fe4000f8efcff */
[----:B------:R-:W-:Y:S02]  /*3480*/  UIADD3 UR9, UPT, UPT, -UR9, URZ, URZ ;  /* 0x000000ff09097290 */ /* 0x000fe4000fffe1ff */
[----:B---3--:R-:W-:Y:S01]  /*3490*/  UISETP.GE.AND UP3, UPT, UR6, 0x1, UPT ;  /* 0x000000010600788c */ /* 0x008fe2000bf66270 */
[----:B------:R-:W-:Y:S01]  /*34a0*/  UMOV UR20, 0x0 ;  /* 0x0000000000147882 */ /* 0x000fe20000000000 */
[----:B------:R-:W-:Y:S01]  /*34b0*/  UMOV UR21, 0x4110090 ;  /* 0x0411009000157882 */ /* 0x000fe20000000000 */
[----:B------:R-:W-:Y:S01]  /*34c0*/  UMOV UR18, 0x0 ;  /* 0x0000000000127882 */ /* 0x000fe20000000000 */
[----:B------:R-:W-:Y:S01]  /*34d0*/  UMOV UR19, 0x4110090 ;  /* 0x0411009000137882 */ /* 0x000fe20000000000 */
[----:B-1----:R-:W-:-:S15]  /*34e0*/  R2UR UR16, R0 ;  /* 0x00000000001072ca */ /* 0x002fde00000e0000 */
.L_x_69:
[----:B------:R-:W-:Y:S02]  /*34f0*/  LEA R0, R10, UR5, 0x3 ;  /* 0x000000050a007c11 */ /* 0x000fe4000f8e18ff */
[----:B------:R-:W-:Y:S02]  /*3500*/  SHF.L.U32 R5, R9, 0x1f, RZ ;  /* 0x0000001f09057819 */ /* 0x000fe400000006ff */
[----:B------:R-:W-:Y:S01]  /*3510*/  PLOP3.LUT P0, PT, PT, PT, UP3, 0x80, 0x8 ;  /* 0x000000000008781c */ /* 0x000fe20003f0f038 */
[----:B------:R-:W-:Y:S01]  /*3520*/  VIADD R3, R0, 0x100 ;  /* 0x0000010000037836 */ /* 0x000fe20000000000 */
[----:B-1----:R-:W1:Y:S02]  /*3530*/  SYNCS.PHASECHK.TRANS64.TRYWAIT P1, [R0+URZ+0xf0], R5 ;  /* 0x0000f005000075a7 */ /* 0x002e6400080211ff */
[----:B-1-3--:R-:W-:Y:S09]  /*3540*/  @!P1 BRA `(.L_x_63) ;  /* 0x0000003800689947 */ /* 0x00aff20003800000 */
.L_x_138:
[----:B------:R-:W-:Y:S01]  /*3550*/  LEA R4, R10, UR5, 0x4 ;  /* 0x000000050a047c11 */ /* 0x000fe2000f8e20ff */
[----:B------:R-:W-:Y:S01]  /*3560*/  @UP3 ULEA UR6, UR13, UR5, 0x3 ;  /* 0x000000050d063291 */ /* 0x000fe2000f8e18ff */
[----:B------:R-:W-:Y:S01]  /*3570*/  PLOP3.LUT P2, PT, PT, PT, PT, 0x80, 0x8 ;  /* 0x000000000008781c */ /* 0x000fe20003f4f070 */
[----:B------:R-:W-:Y:S01]  /*3580*/  ULEA UR7, UR14, UR5, 0x3 ;  /* 0x000000050e077291 */ /* 0x000fe2000f8e18ff */
[----:B------:R-:W-:Y:S02]  /*3590*/  PRMT R3, RZ, 0x654, R3 ;  /* 0x00000654ff037816 */ /* 0x000fe40000000003 */
[----:B-1----:R-:W1:Y:S01]  /*35a0*/  LDS.128 R4, [R4+0x180] ;  /* 0x0001800004047984 */ /* 0x002e620000000c00 */
[----:B------:R-:W-:Y:S02]  /*35b0*/  @P0 SHF.L.U32 R2, R8, 0x1f, RZ ;  /* 0x0000001f08020819 */ /* 0x000fe400000006ff */
[----:B------:R-:W-:Y:S01]  /*35c0*/  SHF.L.U32 R0, R11, 0x1f, RZ ;  /* 0x0000001f0b007819 */ /* 0x000fe200000006ff */
[----:B------:R-:W-:Y:S01]  /*35d0*/  @!PT LDS RZ, [RZ] ;  /* 0x00000000fffff984 */ /* 0x000fe20000000800 */
[----:B------:R-:W-:Y:S01]  /*35e0*/  @!PT LDS RZ, [RZ] ;  /* 0x00000000fffff984 */ /* 0x000fe20000000800 */
[----:B------:R-:W-:Y:S01]  /*35f0*/  @!PT LDS RZ, [RZ] ;  /* 0x00000000fffff984 */ /* 0x000fe20000000800 */
[----:B------:R-:W-:Y:S01]  /*3600*/  @!PT LDS RZ, [RZ] ;  /* 0x00000000fffff984 */ /* 0x000fe20000000800 */
[----:B------:R2:W-:Y:S06]  /*3610*/  MEMBAR.ALL.CTA ;  /* 0x0000000000007992 */ /* 0x0005ec0000008000 */
[----:B--2---:R-:W2:Y:S02]  /*3620*/  FENCE.VIEW.ASYNC.S ;  /* 0x00000000000073c6 */ /* 0x004ea40000000000 */
[----:B--2---:R2:W-:Y:S01]  /*3630*/  SYNCS.ARRIVE.TRANS64.RED.A1T0 RZ, [R3+URZ], RZ ;  /* 0x000000ff03ff79a7 */ /* 0x0045e200081004ff */
[----:B------:R2:W3:Y:S01]  /*3640*/  @P0 SYNCS.PHASECHK.TRANS64.TRYWAIT P2, [UR6], R2 ;  /* 0x00000002ff0005a7 */ /* 0x0004e20008041106 */
[----:B------:R-:W-:Y:S01]  /*3650*/  ULEA.HI UR6, UR14, UR14, URZ, 0x1 ;  /* 0x0000000e0e067291 */ /* 0x000fe2000f8f08ff */
[----:B-1----:R-:W-:-:S03]  /*3660*/  LOP3.LUT P1, RZ, R6, 0x1, RZ, 0xc0, !PT ;  /* 0x0000000106ff7812 */ /* 0x002fc6000782c0ff */
[----:B------:R-:W-:Y:S02]  /*3670*/  USHF.L.U32 UR8, UR6, 0x5, URZ ;  /* 0x0000000506087899 */ /* 0x000fe400080006ff */
[----:B------:R-:W-:Y:S02]  /*3680*/  ULOP3.LUT UR6, UR6, 0xffe, URZ, 0xc0, !UPT ;  /* 0x00000ffe06067892 */ /* 0x000fe4000f8ec0ff */
[----:B------:R-:W-:Y:S02]  /*3690*/  ULOP3.LUT UR8, UR8, 0xffffffc0, URZ, 0xc0, !UPT ;  /* 0xffffffc008087892 */ /* 0x000fe4000f8ec0ff */
[----:B------:R-:W-:Y:S02]  /*36a0*/  UIADD3 UR6, UPT, UPT, -UR6, UR14, URZ ;  /* 0x0000000e06067290 */ /* 0x000fe4000fffe1ff */
[----:B------:R-:W-:Y:S01]  /*36b0*/  UIADD3 UR8, UPT, UPT, UR16, UR8, URZ ;  /* 0x0000000810087290 */ /* 0x000fe2000fffe0ff */
[----:B------:R-:W1:Y:S03]  /*36c0*/  SYNCS.PHASECHK.TRANS64.TRYWAIT P0, [UR7+0x130], R0 ;  /* 0x00013000ff0075a7 */ /* 0x000e660008001107 */
[----:B------:R-:W-:Y:S01]  /*36d0*/  ULEA UR8, UR6, UR8, 0x14 ;  /* 0x0000000806087291 */ /* 0x000fe2000f8ea0ff */
[----:B-123--:R-:W-:Y:S11]  /*36e0*/  @!P0 BRA `(.L_x_64) ;  /* 0x0000003800148947 */ /* 0x00eff60003800000 */
.L_x_140:
[----:B------:R-:W-:Y:S01]  /*36f0*/  IADD3 R10, PT, PT, R10, 0x1, RZ ;  /* 0x000000010a0a7810 */ /* 0x000fe20007ffe0ff */
[----:B------:R-:W-:Y:S06]  /*3700*/  BRA.U !UP3, `(.L_x_65) ;  /* 0x000000010bc07547 */ /* 0x000fec000b800000 */
[----:B------:R-:W-:Y:S01]  /*3710*/  UPLOP3.LUT UP4, UPT, UPT, UPT, UPT, 0x40, 0x4 ;  /* 0x000000000004789c */ /* 0x000fe20003f8e870 */
[----:B------:R-:W-:Y:S01]  /*3720*/  UMOV UR12, UR9 ;  /* 0x00000009000c7c82 */ /* 0x000fe20008000000 */
[----:B------:R-:W-:Y:S01]  /*3730*/  UMOV UR11, UR4 ;  /* 0x00000004000b7c82 */ /* 0x000fe20008000000 */
[----:B------:R-:W-:-:S08]  /*3740*/  UMOV UR17, UR13 ;  /* 0x0000000d00117c82 */ /* 0x000fd00008000000 */
.L_x_68:
[----:B------:R-:W-:Y:S02]  /*3750*/  UIADD3 UR12, UPT, UPT, UR12, 0x1, URZ ;  /* 0x000000010c0c7890 */ /* 0x000fe4000fffe0ff */
[----:B--2---:R-:W-:Y:S02]  /*3760*/  ULEA UR6, UR17, UR5, 0x3 ;  /* 0x0000000511067291 */ /* 0x004fe4000f8e18ff */
[----:B------:R-:W-:Y:S01]  /*3770*/  UISETP.NE.AND UP0, UPT, UR12, URZ, UPT ;  /* 0x000000ff0c00728c */ /* 0x000fe2000bf05270 */
[----:B---3--:R-:W-:Y:S10]  /*3780*/  @P2 BRA `(.L_x_66) ;  /* 0x00000000000c2947 */ /* 0x008ff40003800000 */
[----:B-1----:R-:W-:Y:S04]  /*3790*/  SHF.L.U32 R3, R8, 0x1f, RZ ;  /* 0x0000001f08037819 */ /* 0x002fe800000006ff */
[----:B------:R-:W1:Y:S02]  /*37a0*/  SYNCS.PHASECHK.TRANS64.TRYWAIT P0, [UR6], R3 ;  /* 0x00000003ff0075a7 */ /* 0x000e640008001106 */
[----:B-1----:R-:W-:Y:S05]  /*37b0*/  @!P0 BRA `(.L_x_67) ;  /* 0x0000003400f88947 */ /* 0x002fea0003800000 */
.L_x_66:
[----:B------:R-:W-:Y:S01]  /*37c0*/  UISETP.NE.AND UP1, UPT, UR11, 0x1, UPT ;  /* 0x000000010b00788c */ /* 0x000fe2000bf25270 */
[----:B------:R-:W-:Y:S01]  /*37d0*/  PLOP3.LUT P2, PT, PT, PT, PT, 0x80, 0x8 ;  /* 0x000000000008781c */ /* 0x000fe20003f4f070 */
[----:B------:R-:W-:Y:S02]  /*37e0*/  UIADD3 UR13, UPT, UPT, UR17, 0x1, URZ ;  /* 0x00000001110d7890 */ /* 0x000fe4000fffe0ff */
[----:B------:R-:W-:Y:S02]  /*37f0*/  ULEA UR28, UR17, UR15, 0x9 ;  /* 0x0000000f111c7291 */ /* 0x000fe4000f8e48ff */
[----:B------:R-:W-:Y:S01]  /*3800*/  UISETP.NE.AND UP2, UPT, UR13, 0xd, UPT ;  /* 0x0000000d0d00788c */ /* 0x000fe2000bf45270 */
[----:B------:R-:W-:Y:S01]  /*3810*/  PLOP3.LUT P0, PT, PT, PT, UP1, 0x80, 0x8 ;  /* 0x000000000008781c */ /* 0x000fe20003f0f018 */
[----:B------:R-:W-:Y:S02]  /*3820*/  UIADD3 UR40, UPT, UPT, UR28, 0x80, URZ ;  /* 0x000000801c287890 */ /* 0x000fe4000fffe0ff */
[----:B------:R-:W-:Y:S02]  /*3830*/  USEL UR27, URZ, 0x1, UP2 ;  /* 0x00000001ff1b7887 */ /* 0x000fe40009000000 */
[----:B------:R-:W-:Y:S02]  /*3840*/  USEL UR13, UR13, URZ, UP2 ;  /* 0x000000ff0d0d7287 */ /* 0x000fe40009000000 */
[----:B------:R-:W-:Y:S02]  /*3850*/  UIADD3 UR36, UPT, UPT, UR28, 0x100, URZ ;  /* 0x000001001c247890 */ /* 0x000fe4000fffe0ff */
[----:B------:R-:W-:Y:S01]  /*3860*/  @UP1 ULEA UR26, UR13, UR5, 0x3 ;  /* 0x000000050d1a1291 */ /* 0x000fe2000f8e18ff */
[----:B------:R-:W-:Y:S01]  /*3870*/  LOP3.LUT R8, R8, UR27, RZ, 0x3c, !PT ;  /* 0x0000001b08087c12 */ /* 0x000fe2000f8e3cff */
[----:B------:R-:W-:Y:S02]  /*3880*/  UIADD3 UR32, UPT, UPT, UR28, 0x180, URZ ;  /* 0x000001801c207890 */ /* 0x000fe4000fffe0ff */
[----:B------:R-:W-:Y:S01]  /*3890*/  UIADD3 UR6, UPT, UPT, UR6, 0x68, URZ ;  /* 0x0000006806067890 */ /* 0x000fe2000fffe0ff */
[----:B-1----:R-:W-:Y:S01]  /*38a0*/  @P0 SHF.L.U32 R0, R8, 0x1f, RZ ;  /* 0x0000001f08000819 */ /* 0x002fe200000006ff */
[----:B------:R-:W-:Y:S01]  /*38b0*/  UIADD3 UR11, UPT, UPT, UR11, -0x1, URZ ;  /* 0xffffffff0b0b7890 */ /* 0x000fe2000fffe0ff */
[----:B------:R-:W-:Y:S02]  /*38c0*/  UMOV UR29, 0x80004020 ;  /* 0x80004020001d7882 */ /* 0x000fe40000000000 */
[----:B------:R2:W3:Y:S01]  /*38d0*/  @P0 SYNCS.PHASECHK.TRANS64.TRYWAIT P2, [UR26], R0 ;  /* 0x00000000ff0005a7 */ /* 0x0004e2000804111a */
[----:B------:R-:W-:Y:S01]  /*38e0*/  ULEA UR26, UR17, UR10, 0x9 ;  /* 0x0000000a111a7291 */ /* 0x000fe2000f8e48ff */
[----:B------:R-:W-:Y:S01]  /*38f0*/  UMOV UR27, 0x40004040 ;  /* 0x40004040001b7882 */ /* 0x000fe20000000000 */
[----:B------:R-:W-:Y:S02]  /*3900*/  UMOV UR41, 0x80004020 ;  /* 0x8000402000297882 */ /* 0x000fe40000000000 */
[----:B------:R-:W-:Y:S02]  /*3910*/  UIADD3 UR38, UPT, UPT, UR26, 0x2, URZ ;  /* 0x000000021a267890 */ /* 0x000fe4000fffe0ff */
[----:B------:R-:W-:Y:S02]  /*3920*/  UIADD3 UR34, UPT, UPT, UR26, 0x4, URZ ;  /* 0x000000041a227890 */ /* 0x000fe4000fffe0ff */
[----:B------:R-:W-:Y:S01]  /*3930*/  UIADD3 UR30, UPT, UPT, UR26, 0x6, URZ ;  /* 0x000000061a1e7890 */ /* 0x000fe2000fffe0ff */
[----:B------:R2:W-:Y:S01]  /*3940*/  UTCQMMA gdesc[UR26], gdesc[UR28], tmem[UR8], tmem[UR24], idesc[UR25], UP4 ;  /* 0x00ff181c1a0075ea */ /* 0x0005e2000a000308 */
[----:B------:R-:W-:Y:S01]  /*3950*/  UPLOP3.LUT UP4, UPT, UPT, UPT, UPT, 0x80, 0x8 ;  /* 0x000000000008789c */ /* 0x000fe20003f8f070 */
[----:B------:R-:W-:Y:S01]  /*3960*/  UMOV UR39, 0x40004040 ;  /* 0x4000404000277882 */ /* 0x000fe20000000000 */
[----:B------:R-:W-:Y:S01]  /*3970*/  UMOV UR37, 0x80004020 ;  /* 0x8000402000257882 */ /* 0x000fe20000000000 */
[----:B------:R2:W-:Y:S01]  /*3980*/  UTCQMMA gdesc[UR38], gdesc[UR40], tmem[UR8], tmem[UR22], idesc[UR23], UPT ;  /* 0x00ff1628260075ea */ /* 0x0005e2000b800308 */
[----:B------:R-:W-:Y:S01]  /*3990*/  UMOV UR35, 0x40004040 ;  /* 0x4000404000237882 */ /* 0x000fe20000000000 */
[----:B------:R-:W-:Y:S01]  /*39a0*/  UMOV UR33, 0x80004020 ;  /* 0x8000402000217882 */ /* 0x000fe20000000000 */
[----:B------:R-:W-:Y:S01]  /*39b0*/  UMOV UR31, 0x40004040 ;  /* 0x40004040001f7882 */ /* 0x000fe20000000000 */
[----:B------:R2:W-:Y:S01]  /*39c0*/  UTCQMMA gdesc[UR34], gdesc[UR36], tmem[UR8], tmem[UR20], idesc[UR21], UPT ;  /* 0x00ff1424220075ea */ /* 0x0005e2000b800308 */
[----:B------:R2:W-:Y:S01]  /*39d0*/  UTCQMMA gdesc[UR30], gdesc[UR32], tmem[UR8], tmem[UR18], idesc[UR19], UPT ;  /* 0x00ff12201e0075ea */ /* 0x0005e2000b800308 */
[----:B------:R2:W-:Y:S01]  /*39e0*/  UTCBAR [UR6], URZ ;  /* 0x000000ff060073e9 */ /* 0x0005e200080000ff */
[----:B------:R-:W-:Y:S01]  /*39f0*/  UMOV UR17, UR13 ;  /* 0x0000000d00117c82 */ /* 0x000fe20008000000 */
[----:B------:R-:W-:Y:S05]  /*3a00*/  BRA.U UP0, `(.L_x_68) ;  /* 0xfffffffd00507547 */ /* 0x000fea000b83ffff */
.L_x_65:
[----:B------:R-:W-:Y:S01]  /*3a10*/  UIADD3 UR14, UPT, UPT, UR14, 0x1, URZ ;  /* 0x000000010e0e7890 */ /* 0x000fe2000fffe0ff */
[C---:B------:R-:W-:Y:S01]  /*3a20*/  ISETP.NE.AND P0, PT, R10.reuse, 0x2, PT ;  /* 0x000000020a00780c */ /* 0x040fe20003f05270 */
[----:B------:R-:W-:Y:S02]  /*3a30*/  UIADD3 UR7, UPT, UPT, UR7, 0x110, URZ ;  /* 0x0000011007077890 */ /* 0x000fe4000fffe0ff */
[----:B------:R-:W-:Y:S01]  /*3a40*/  UISETP.NE.AND UP0, UPT, UR14, 0x4, UPT ;  /* 0x000000040e00788c */ /* 0x000fe2000bf05270 */
[----:B-12---:R-:W-:Y:S02]  /*3a50*/  SEL R0, RZ, 0x1, P0 ;  /* 0x00000001ff007807 */ /* 0x006fe40000000000 */
[----:B------:R-:W-:Y:S01]  /*3a60*/  SEL R10, R10, RZ, P0 ;  /* 0x000000ff0a0a7207 */ /* 0x000fe20000000000 */
[----:B------:R-:W-:Y:S01]  /*3a70*/  USEL UR6, URZ, 0x1, UP0 ;  /* 0x00000001ff067887 */ /* 0x000fe20008000000 */
[----:B------:R-:W-:Y:S01]  /*3a80*/  LOP3.LUT R9, R9, R0, RZ, 0x3c, !PT ;  /* 0x0000000009097212 */ /* 0x000fe200078e3cff */
[----:B------:R-:W-:Y:S01]  /*3a90*/  USEL UR14, UR14, URZ, UP0 ;  /* 0x000000ff0e0e7287 */ /* 0x000fe20008000000 */
[----:B------:R1:W-:Y:S03]  /*3aa0*/  UTCBAR [UR7], URZ ;  /* 0x000000ff070073e9 */ /* 0x0003e600080000ff */
[----:B------:R-:W-:Y:S01]  /*3ab0*/  LOP3.LUT R11, R11, UR6, RZ, 0x3c, !PT ;  /* 0x000000060b0b7c12 */ /* 0x000fe2000f8e3cff */
[----:B------:R-:W-:Y:S07]  /*3ac0*/  @P1 BRA `(.L_x_69) ;  /* 0xfffffff800881947 */ /* 0x000fee000383ffff */
[----:B------:R-:W2:Y:S01]  /*3ad0*/  S2UR UR4, SR_CgaCtaId ;  /* 0x00000000000479c3 */ /* 0x000ea20000008800 */
[----:B------:R-:W-:Y:S01]  /*3ae0*/  ELECT P0, URZ, PT ;  /* 0x0000000000ff782f */ /* 0x000fe20003800000 */
[----:B------:R-:W-:Y:S01]  /*3af0*/  IMAD.MOV.U32 R0, RZ, RZ, 0x1 ;  /* 0x00000001ff007424 */ /* 0x000fe200078e00ff */
[----:B------:R-:W-:Y:S01]  /*3b00*/  UIADD3 UR5, UPT, UPT, UR5, 0x130, URZ ;  /* 0x0000013005057890 */ /* 0x000fe2000fffe0ff */
[----:B------:R-:W-:Y:S01]  /*3b10*/  SHF.L.U32 R3, R11, 0x1f, RZ ;  /* 0x0000001f0b037819 */ /* 0x000fe200000006ff */
[----:B------:R-:W-:-:S03]  /*3b20*/  UMOV UR6, 0x40 ;  /* 0x0000004000067882 */ /* 0x000fc60000000000 */
[----:B------:R-:W-:Y:S01]  /*3b30*/  UVIRTCOUNT.DEALLOC.SMPOOL 0x80 ;  /* 0x000000800000784c */ /* 0x000fe20000000000 */
[----:B--2---:R-:W-:Y:S02]  /*3b40*/  ULEA UR4, UR4, UR6, 0x18 ;  /* 0x0000000604047291 */ /* 0x004fe4000f8ec0ff */
[----:B------:R-:W-:-:S07]  /*3b50*/  ULEA UR6, UR14, UR5, 0x3 ;  /* 0x000000050e067291 */ /* 0x000fce000f8e18ff */
[----:B------:R2:W-:Y:S02]  /*3b60*/  @P0 STS.U8 [UR4+0x1c], R0 ;  /* 0x00001c00ff000988 */ /* 0x0005e40008000004 */
[----:B------:R-:W4:Y:S02]  /*3b70*/  SYNCS.PHASECHK.TRANS64.TRYWAIT P0, [UR6], R3 ;  /* 0x00000003ff0075a7 */ /* 0x000f240008001106 */
[----:B--2-4-:R-:W-:Y:S05]  /*3b80*/  @!P0 BRA `(.L_x_70) ;  /* 0x00000034001c8947 */ /* 0x014fea0003800000 */
.L_x_143:
[----:B-1----:R-:W-:-:S04]  /*3b90*/  UIADD3 UR7, UPT, UPT, UR14, 0x1, URZ ;  /* 0x000000010e077890 */ /* 0x002fc8000fffe0ff */
[----:B------:R-:W-:-:S04]  /*3ba0*/  UISETP.NE.AND UP0, UPT, UR7, 0x4, UPT ;  /* 0x000000040700788c */ /* 0x000fc8000bf05270 */
[----:B------:R-:W-:Y:S02]  /*3bb0*/  USEL UR8, URZ, 0x1, UP0 ;  /* 0x00000001ff087887 */ /* 0x000fe40008000000 */
[----:B------:R-:W-:-:S04]  /*3bc0*/  USEL UR7, UR7, URZ, UP0 ;  /* 0x000000ff07077287 */ /* 0x000fc80008000000 */
[----:B------:R-:W-:Y:S01]  /*3bd0*/  ULEA UR6, UR7, UR5, 0x3 ;  /* 0x0000000507067291 */ /* 0x000fe2000f8e18ff */
[----:B------:R-:W-:-:S04]  /*3be0*/  LOP3.LUT R2, R11, UR8, RZ, 0x3c, !PT ;  /* 0x000000080b027c12 */ /* 0x000fc8000f8e3cff */
[----:B--2---:R-:W-:-:S04]  /*3bf0*/  SHF.L.U32 R3, R2, 0x1f, RZ ;  /* 0x0000001f02037819 */ /* 0x004fc800000006ff */
[----:B------:R-:W1:Y:S02]  /*3c00*/  SYNCS.PHASECHK.TRANS64.TRYWAIT P0, [UR6], R3 ;  /* 0x00000003ff0075a7 */ /* 0x000e640008001106 */
[----:B-1----:R-:W-:Y:S05]  /*3c10*/  @!P0 BRA `(.L_x_71) ;  /* 0x0000003400108947 */ /* 0x002fea0003800000 */
.L_x_145:
        /* <DEDUP_REMOVED lines=9> */
.L_x_147:
[----:B------:R-:W-:-:S04]  /*3cb0*/  UIADD3 UR7, UPT, UPT, UR7, 0x1, URZ ;  /* 0x0000000107077890 */ /* 0x000fc8000fffe0ff */
[----:B------:R-:W-:-:S04]  /*3cc0*/  UISETP.NE.AND UP0, UPT, UR7, 0x4, UPT ;  /* 0x000000040700788c */ /* 0x000fc8000bf05270 */
[----:B------:R-:W-:Y:S02]  /*3cd0*/  USEL UR6, URZ, 0x1, UP0 ;  /* 0x00000001ff067887 */ /* 0x000fe40008000000 */
[----:B------:R-:W-:-:S04]  /*3ce0*/  USEL UR7, UR7, URZ, UP0 ;  /* 0x000000ff07077287 */ /* 0x000fc80008000000 */
[----:B------:R-:W-:Y:S01]  /*3cf0*/  ULEA UR7, UR7, UR5, 0x3 ;  /* 0x0000000507077291 */ /* 0x000fe2000f8e18ff */
[----:B-1----:R-:W-:-:S04]  /*3d00*/  LOP3.LUT R3, R2, UR6, RZ, 0x3c, !PT ;  /* 0x0000000602037c12 */ /* 0x002fc8000f8e3cff */
[----:B------:R-:W-:-:S04]  /*3d10*/  SHF.L.U32 R3, R3, 0x1f, RZ ;  /* 0x0000001f03037819 */ /* 0x000fc800000006ff */
[----:B------:R-:W1:Y:S02]  /*3d20*/  SYNCS.PHASECHK.TRANS64.TRYWAIT P0, [UR7], R3 ;  /* 0x00000003ff0075a7 */ /* 0x000e640008001107 */
[----:B-1----:R-:W-:Y:S05]  /*3d30*/  @!P0 BRA `(.L_x_73) ;  /* 0x0000003000f88947 */ /* 0x002fea0003800000 */
.L_x_149:
[----:B------:R-:W-:Y:S01]  /*3d40*/  NOP ;  /* 0x0000000000007918 */ /* 0x000fe20000000000 */
[----:B-1----:R-:W1:Y:S01]  /*3d50*/  LDS R0, [UR4+0x14] ;  /* 0x00001404ff007984 */ /* 0x002e620008000800 */
[----:B------:R-:W-:Y:S01]  /*3d60*/  ULOP3.LUT UR6, UR16, 0xffff, URZ, 0xc0, !UPT ;  /* 0x0000ffff10067892 */ /* 0x000fe2000f8ec0ff */
[----:B------:R-:W-:Y:S01]  /*3d70*/  UMOV UR8, 0xffff ;  /* 0x0000ffff00087882 */ /* 0x000fe20000000000 */
[----:B------:R-:W-:Y:S02]  /*3d80*/  UMOV UR5, 0x1 ;  /* 0x0000000100057882 */ /* 0x000fe40000000000 */
[----:B------:R-:W-:-:S04]  /*3d90*/  USHF.R.U32.HI UR6, URZ, 0x5, UR6 ;  /* 0x00000005ff067899 */ /* 0x000fc80008011606 */
[----:B------:R-:W-:Y:S02]  /*3da0*/  USHF.L.U32 UR8, UR8, UR6, URZ ;  /* 0x0000000608087299 */ /* 0x000fe400080006ff */
[----:B------:R-:W-:-:S04]  /*3db0*/  USHF.L.U32 UR5, UR5, UR6, URZ ;  /* 0x0000000605057299 */ /* 0x000fc800080006ff */
[----:B-1----:R-:W-:-:S04]  /*3dc0*/  LOP3.LUT R0, R0, UR8, RZ, 0xc0, !PT ;  /* 0x0000000800007c12 */ /* 0x002fc8000f8ec0ff */
[----:B------:R-:W-:-:S13]  /*3dd0*/  ISETP.NE.AND P0, PT, R0, UR8, PT ;  /* 0x0000000800007c0c */ /* 0x000fda000bf05270 */
[----:B------:R-:W-:Y:S05]  /*3de0*/  @P0 BRA `(.L_x_74) ;  /* 0x0000000000580947 */ /* 0x000fea0003800000 */
[----:B------:R-:W1:Y:S02]  /*3df0*/  LDS R0, [UR4+0x18] ;  /* 0x00001804ff007984 */ /* 0x000e640008000800 */
[----:B-1----:R-:W-:-:S04]  /*3e00*/  LOP3.LUT R0, R0, UR5, RZ, 0xc0, !PT ;  /* 0x0000000500007c12 */ /* 0x002fc8000f8ec0ff */
[----:B------:R-:W-:-:S13]  /*3e10*/  ISETP.NE.AND P0, PT, R0, UR5, PT ;  /* 0x0000000500007c0c */ /* 0x000fda000bf05270 */
[----:B------:R-:W-:Y:S05]  /*3e20*/  @P0 BRA `(.L_x_75) ;  /* 0x00000000003c0947 */ /* 0x000fea0003800000 */
[----:B------:R-:W1:Y:S01]  /*3e30*/  S2R R2, SR_LANEID ;  /* 0x0000000000027919 */ /* 0x000e620000000000 */
[----:B------:R-:W-:Y:S01]  /*3e40*/  ULOP3.LUT UR8, URZ, UR8, URZ, 0x33, !UPT ;  /* 0x00000008ff087292 */ /* 0x000fe2000f8e33ff */
[----:B------:R-:W-:Y:S01]  /*3e50*/  LOP3.LUT R4, RZ, UR5, RZ, 0x33, !PT ;  /* 0x00000005ff047c12 */ /* 0x000fe2000f8e33ff */
[----:B------:R-:W-:Y:S02]  /*3e60*/  VOTEU.ANY UR7, UPT, PT ;  /* 0x0000000000077886 */ /* 0x000fe400038e0100 */
[----:B------:R-:W-:Y:S01]  /*3e70*/  UFLO.U32 UR7, UR7 ;  /* 0x00000007000772bd */ /* 0x000fe200080e0000 */
[----:B------:R-:W2:Y:S01]  /*3e80*/  REDUX UR5, R4 ;  /* 0x00000000040573c4 */ /* 0x000ea20000000000 */
[----:B------:R-:W-:-:S06]  /*3e90*/  IMAD.U32 R0, RZ, RZ, UR8 ;  /* 0x00000008ff007e24 */ /* 0x000fcc000f8e00ff */
[----:B------:R4:W-:Y:S01]  /*3ea0*/  UTCATOMSWS.AND URZ, UR8 ;  /* 0x0000000800ff79e3 */ /* 0x0009e20008000000 */
[----:B------:R-:W3:Y:S01]  /*3eb0*/  REDUX UR6, R0 ;  /* 0x00000000000673c4 */ /* 0x000ee20000000000 */
[----:B-1----:R-:W-:Y:S01]  /*3ec0*/  ISETP.EQ.U32.AND P0, PT, R2, UR7, PT ;  /* 0x0000000702007c0c */ /* 0x002fe2000bf02070 */
[----:B--2---:R-:W-:Y:S01]  /*3ed0*/  IMAD.U32 R2, RZ, RZ, UR5 ;  /* 0x00000005ff027e24 */ /* 0x004fe2000f8e00ff */
[----:B---3--:R-:W-:-:S11]  /*3ee0*/  MOV R3, UR6 ;  /* 0x0000000600037c02 */ /* 0x008fd60008000f00 */
[----:B------:R4:W-:Y:S04]  /*3ef0*/  @P0 ATOMS.AND RZ, [UR4+0x14], R3 ;  /* 0x00001403ffff098c */ /* 0x0009e8000a800004 */
[----:B------:R4:W-:Y:S01]  /*3f00*/  @P0 ATOMS.AND RZ, [UR4+0x18], R2 ;  /* 0x00001802ffff098c */ /* 0x0009e2000a800004 */
[----:B------:R-:W-:Y:S05]  /*3f10*/  BRA `(.L_x_76) ;  /* 0x0000000000147947 */ /* 0x000fea0003800000 */
.L_x_75:
[----:B------:R-:W-:Y:S02]  /*3f20*/  MOV R2, 0x3f40 ;  /* 0x00003f4000027802 */ /* 0x000fe40000000f00 */
[----:B---3-5:R-:W-:Y:S05]  /*3f30*/  CALL.REL.NOINC `($__internal_0_$__cuda_sm10x_tcgen05_guardrail_trap_col_being_dealloced_not_returned_by_alloc) ;  /* 0x0000003400147944 */ /* 0x028fea0003c00000 */
[----:B------:R-:W-:Y:S05]  /*3f40*/  BRA `(.L_x_76) ;  /* 0x0000000000087947 */ /* 0x000fea0003800000 */
.L_x_74:
[----:B------:R-:W-:Y:S02]  /*3f50*/  MOV R2, 0x3f70 ;  /* 0x00003f7000027802 */ /* 0x000fe40000000f00 */
[----:B---3-5:R-:W-:Y:S05]  /*3f60*/  CALL.REL.NOINC `($__internal_2_$__cuda_sm10x_tcgen05_guardrail_trap_unallocated_columns_being_dealloced) ;  /* 0x0000003400207944 */ /* 0x028fea0003c00000 */
.L_x_76:
[----:B------:R-:W-:Y:S01]  /*3f70*/  NOP ;  /* 0x0000000000007918 */ /* 0x000fe20000000000 */
[----:B----4-:R-:W-:Y:S05]  /*3f80*/  EXIT ;  /* 0x000000000000794d */ /* 0x010fea0003800000 */
.L_x_58:
[----:B------:R-:W-:-:S09]  /*3f90*/  UISETP.NE.OR UP2, UPT, UR8, 0x3, !UP2 ;  /* 0x000000030800788c */ /* 0x000fd2000d745670 */
[----:B------:R-:W-:Y:S05]  /*3fa0*/  BRA.U UP2, `(.L_x_77) ;  /* 0x0000000902c87547 */ /* 0x000fea000b800000 */
[----:B------:R-:W1:Y:S01]  /*3fb0*/  LDCU.64 UR6, c[0x0][0x888] ;  /* 0x00011100ff0677ac */ /* 0x000e620008000a00 */
[----:B------:R-:W2:Y:S01]  /*3fc0*/  LDC R0, c[0x0][0xb30] ;  /* 0x0002cc00ff007b82 */ /* 0x000ea20000000800 */
[----:B------:R-:W-:Y:S01]  /*3fd0*/  IMAD.MOV.U32 R30, RZ, RZ, 0x1 ;  /* 0x00000001ff1e7424 */ /* 0x000fe200078e00ff */
[----:B------:R-:W-:Y:S01]  /*3fe0*/  CS2R R28, SRZ ;  /* 0x00000000001c7805 */ /* 0x000fe2000001ff00 */
[----:B------:R-:W4:Y:S01]  /*3ff0*/  LDCU.64 UR4, c[0x0][0x890] ;  /* 0x00011200ff0477ac */ /* 0x000f220008000a00 */
[----:B------:R-:W-:Y:S01]  /*4000*/  IMAD.MOV.U32 R25, RZ, RZ, 0x1000 ;  /* 0x00001000ff197424 */ /* 0x000fe200078e00ff */
[----:B------:R-:W-:-:S03]  /*4010*/  UMOV UR8, 0x400 ;  /* 0x0000040000087882 */ /* 0x000fc60000000000 */
[----:B------:R-:W3:Y:S01]  /*4020*/  LDC R19, c[0x0][0x370] ;  /* 0x0000dc00ff137b82 */ /* 0x000ee20000000800 */
[----:B------:R-:W-:-:S07]  /*4030*/  UPLOP3.LUT UP1, UPT, UPT, UPT, UPT, 0x40, 0x4 ;  /* 0x000000000004789c */ /* 0x000fce0003f2e870 */
[----:B------:R-:W3:Y:S01]  /*4040*/  LDC R2, c[0x0][0xb0c] ;  /* 0x0002c300ff027b82 */ /* 0x000ee20000000800 */
[----:B-1----:R-:W-:Y:S02]  /*4050*/  UISETP.NE.U32.AND UP2, UPT, UR6, URZ, UPT ;  /* 0x000000ff0600728c */ /* 0x002fe4000bf45070 */
[----:B------:R-:W-:Y:S02]  /*4060*/  ULEA UR6, UR37, UR8, 0x18 ;  /* 0x0000000825067291 */ /* 0x000fe4000f8ec0ff */
[----:B------:R-:W-:Y:S02]  /*4070*/  UISETP.NE.AND.EX UP2, UPT, UR7, URZ, UPT, UP2 ;  /* 0x000000ff0700728c */ /* 0x000fe4000bf45320 */
[----:B------:R-:W-:Y:S01]  /*4080*/  UIADD3 UR7, UPT, UPT, UR6, 0xd0, URZ ;  /* 0x000000d006077890 */ /* 0x000fe2000fffe0ff */
[----:B------:R-:W1:Y:S01]  /*4090*/  LDC R18, c[0x0][0xb20] ;  /* 0x0002c800ff127b82 */ /* 0x000e620000000800 */
[----:B----4-:R-:W-:Y:S01]  /*40a0*/  UISETP.NE.U32.AND UP3, UPT, UR4, URZ, UPT ;  /* 0x000000ff0400728c */ /* 0x010fe2000bf65070 */
[----:B--2---:R-:W-:Y:S01]  /*40b0*/  ISETP.NE.AND P1, PT, R0, 0x1, PT ;  /* 0x000000010000780c */ /* 0x004fe20003f25270 */
[----:B------:R-:W-:-:S02]  /*40c0*/  UPRMT UR37, UR37, 0x654, UR7 ;  /* 0x0000065425257896 */ /* 0x000fc40008000007 */
[----:B------:R-:W-:-:S03]  /*40d0*/  UISETP.NE.AND.EX UP3, UPT, UR5, URZ, UPT, UP3 ;  /* 0x000000ff0500728c */ /* 0x000fc6000bf65330 */
[----:B------:R-:W2:Y:S08]  /*40e0*/  LDC.64 R32, c[0x0][0x348] ;  /* 0x0000d200ff207b82 */ /* 0x000eb00000000a00 */
[----:B------:R-:W4:Y:S08]  /*40f0*/  LDC.64 R16, c[0x0][0xb10] ;  /* 0x0002c400ff107b82 */ /* 0x000f300000000a00 */
[----:B------:R-:W1:Y:S08]  /*4100*/  LDC.64 R6, c[0x0][0xb18] ;  /* 0x0002c600ff067b82 */ /* 0x000e700000000a00 */
[----:B------:R-:W1:Y:S08]  /*4110*/  LDC.64 R4, c[0x0][0xb28] ;  /* 0x0002ca00ff047b82 */ /* 0x000e700000000a00 */
[----:B---3--:R-:W1:Y:S02]  /*4120*/  LDC R24, c[0x0][0x374] ;  /* 0x0000dd00ff187b82 */ /* 0x008e640000000800 */
.L_x_85:
[C---:B------:R-:W-:Y:S02]  /*4130*/  LEA R0, R29.reuse, UR6, 0x3 ;  /* 0x000000061d007c11 */ /* 0x040fe4000f8e18ff */
[----:B------:R-:W-:Y:S02]  /*4140*/  SHF.L.U32 R3, R28, 0x1f, RZ ;  /* 0x0000001f1c037819 */ /* 0x000fe400000006ff */
[----:B------:R-:W-:Y:S02]  /*4150*/  LEA R20, R29, UR6, 0x4 ;  /* 0x000000061d147c11 */ /* 0x000fe4000f8e20ff */
[----:B---3--:R-:W3:Y:S02]  /*4160*/  SYNCS.PHASECHK.TRANS64.TRYWAIT P0, [R0+URZ+0xf0], R3 ;  /* 0x0000f003000075a7 */ /* 0x008ee400080011ff */
[----:B---3--:R-:W-:Y:S05]  /*4170*/  @!P0 BRA `(.L_x_78) ;  /* 0x0000003000008947 */ /* 0x008fea0003800000 */
.L_x_150:
[----:B------:R-:W-:Y:S01]  /*4180*/  ISETP.GE.AND P0, PT, R40, 0x1, PT ;  /* 0x000000012800780c */ /* 0x000fe20003f06270 */
[----:B------:R-:W1:Y:S01]  /*4190*/  LDS.128 R20, [R20+0x180] ;  /* 0x0001800014147984 */ /* 0x000e620000000c00 */
[----:B------:R-:W-:Y:S01]  /*41a0*/  ISETP.NE.U32.AND P4, PT, RZ, UR4, PT ;  /* 0x00000004ff007c0c */ /* 0x000fe2000bf85070 */
[----:B---3--:R-:W-:Y:S01]  /*41b0*/  VIADD R0, R0, 0x100 ;  /* 0x0000010000007836 */ /* 0x008fe20000000000 */
[----:B------:R-:W-:Y:S02]  /*41c0*/  SHF.L.U32 R26, R30, 0x1f, RZ ;  /* 0x0000001f1e1a7819 */ /* 0x000fe400000006ff */
[----:B------:R-:W-:Y:S02]  /*41d0*/  ISETP.NE.AND.EX P4, PT, RZ, UR5, PT, P4 ;  /* 0x00000005ff007c0c */ /* 0x000fe4000bf85340 */
[----:B------:R-:W-:Y:S01]  /*41e0*/  PRMT R0, RZ, 0x654, R0 ;  /* 0x00000654ff007816 */ /* 0x000fe20000000000 */
[----:B------:R-:W-:Y:S01]  /*41f0*/  @!PT LDS RZ, [RZ] ;  /* 0x00000000fffff984 */ /* 0x000fe20000000800 */
[----:B------:R-:W-:Y:S01]  /*4200*/  @!PT LDS RZ, [RZ] ;  /* 0x00000000fffff984 */ /* 0x000fe20000000800 */
[----:B------:R-:W-:Y:S01]  /*4210*/  @!PT LDS RZ, [RZ] ;  /* 0x00000000fffff984 */ /* 0x000fe20000000800 */
[----:B------:R-:W-:Y:S01]  /*4220*/  @!PT LDS RZ, [RZ] ;  /* 0x00000000fffff984 */ /* 0x000fe20000000800 */
[----:B------:R3:W-:Y:S06]  /*4230*/  MEMBAR.ALL.CTA ;  /* 0x0000000000007992 */ /* 0x0007ec0000008000 */
[----:B---3--:R-:W3:Y:S02]  /*4240*/  FENCE.VIEW.ASYNC.S ;  /* 0x00000000000073c6 */ /* 0x008ee40000000000 */
[----:B---3--:R3:W-:Y:S01]  /*4250*/  SYNCS.ARRIVE.TRANS64.RED.A1T0 RZ, [R0+URZ], RZ ;  /* 0x000000ff00ff79a7 */ /* 0x0087e200081004ff */
[----:B-1----:R-:W-:Y:S11]  /*4260*/  LOP3.LUT P3, RZ, R22, 0x1, RZ, 0xc0, !PT ;  /* 0x0000000116ff7812 */ /* 0x002ff6000786c0ff */
[----:B------:R-:W-:Y:S02]  /*4270*/  @!UPT UIADD3 URZ, UPT, UPT, URZ, URZ, URZ ;  /* 0x000000fffffff290 */ /* 0x000fe4000fffe0ff */
[----:B------:R-:W-:Y:S02]  /*4280*/  @P3 MOV R13, R20 ;  /* 0x00000014000d3202 */ /* 0x000fe40000000f00 */
[----:B------:R-:W-:Y:S01]  /*4290*/  @P3 LOP3.LUT R8, R21, 0xffff, RZ, 0xc0, !PT ;  /* 0x0000ffff15083812 */ /* 0x000fe200078ec0ff */
[----:B---3--:R-:W-:Y:S06]  /*42a0*/  @!P0 BRA `(.L_x_79) ;  /* 0x0000000000a48947 */ /* 0x008fec0003800000 */
[----:B------:R-:W-:Y:S01]  /*42b0*/  IMAD.HI.U32 R31, R24, R7, RZ ;  /* 0x00000007181f7227 */ /* 0x000fe200078e00ff */
[----:B------:R-:W-:Y:S02]  /*42c0*/  ISETP.NE.AND P0, PT, R6, 0x1, PT ;  /* 0x000000010600780c */ /* 0x000fe40003f05270 */
[----:B------:R-:W-:Y:S01]  /*42d0*/  ISETP.NE.AND P2, PT, R40, 0x1, PT ;  /* 0x000000012800780c */ /* 0x000fe20003f45270 */
[----:B----4-:R-:W-:Y:S01]  /*42e0*/  IMAD.HI.U32 R34, R19, R16, RZ ;  /* 0x0000001013227227 */ /* 0x010fe200078e00ff */
[----:B------:R-:W-:Y:S02]  /*42f0*/  SHF.R.U32.HI R31, RZ, R18, R31 ;  /* 0x00000012ff1f7219 */ /* 0x000fe4000001161f */
[----:B------:R-:W-:Y:S01]  /*4300*/  ISETP.NE.AND P5, PT, R2, 0x1, PT ;  /* 0x000000010200780c */ /* 0x000fe20003fa5270 */
[----:B------:R-:W-:Y:S01]  /*4310*/  IMAD.HI.U32 R36, R13, R16, RZ ;  /* 0x000000100d247227 */ /* 0x000fe200078e00ff */
[----:B------:R-:W-:Y:S02]  /*4320*/  SHF.R.U32.HI R34, RZ, R17, R34 ;  /* 0x00000011ff227219 */ /* 0x000fe40000011622 */
[----:B------:R-:W-:Y:S01]  /*4330*/  SEL R3, R24, R31, !P0 ;  /* 0x0000001f18037207 */ /* 0x000fe20004000000 */
[C---:B------:R-:W-:Y:S01]  /*4340*/  IMAD.HI.U32 R31, R8.reuse, R7, RZ ;  /* 0x00000007081f7227 */ /* 0x040fe200078e00ff */
[----:B------:R-:W-:Y:S02]  /*4350*/  SEL R11, R19, R34, !P5 ;  /* 0x00000022130b7207 */ /* 0x000fe40006800000 */
[----:B------:R-:W-:Y:S01]  /*4360*/  SHF.R.U32.HI R36, RZ, R17, R36 ;  /* 0x00000011ff247219 */ /* 0x000fe20000011624 */
[----:B------:R-:W-:Y:S01]  /*4370*/  IMAD.HI.U32 R38, R3, R4, RZ ;  /* 0x0000000403267227 */ /* 0x000fe200078e00ff */
[----:B------:R-:W-:Y:S03]  /*4380*/  SHF.R.U32.HI R31, RZ, R18, R31 ;  /* 0x00000012ff1f7219 */ /* 0x000fe6000001161f */
[----:B------:R-:W-:Y:S01]  /*4390*/  IMAD.HI.U32 R34, R11, R4, RZ ;  /* 0x000000040b227227 */ /* 0x000fe200078e00ff */
[----:B------:R-:W-:Y:S02]  /*43a0*/  @P2 SHF.R.U32.HI R3, RZ, R5, R38 ;  /* 0x00000005ff032219 */ /* 0x000fe40000011626 */
[----:B------:R-:W-:Y:S02]  /*43b0*/  SEL R9, R8, R31, !P0 ;  /* 0x0000001f08097207 */ /* 0x000fe40004000000 */
[----:B------:R-:W-:Y:S01]  /*43c0*/  @P2 SHF.R.U32.HI R11, RZ, R5, R34 ;  /* 0x00000005ff0b2219 */ /* 0x000fe20000011622 */
[C---:B------:R-:W-:Y:S01]  /*43d0*/  IMAD R10, R40.reuse, R3, RZ ;  /* 0x00000003280a7224 */ /* 0x040fe200078e02ff */
[----:B------:R-:W-:Y:S01]  /*43e0*/  SEL R3, R13, R36, !P5 ;  /* 0x000000240d037207 */ /* 0x000fe20006800000 */
[C---:B------:R-:W-:Y:S03]  /*43f0*/  IMAD.HI.U32 R14, R9.reuse, R4, RZ ;  /* 0x00000004090e7227 */ /* 0x040fe600078e00ff */
[----:B------:R-:W-:Y:S01]  /*4400*/  ISETP.GE.AND P0, PT, R9, R10, PT ;  /* 0x0000000a0900720c */ /* 0x000fe20003f06270 */
[C---:B------:R-:W-:Y:S01]  /*4410*/  IMAD R12, R40.reuse, R11, RZ ;  /* 0x0000000b280c7224 */ /* 0x040fe200078e02ff */
[-C--:B------:R-:W-:Y:S04]  /*4420*/  SHF.R.U32.HI R14, RZ, R5.reuse, R14 ;  /* 0x00000005ff0e7219 */ /* 0x080fe8000001160e */
[----:B------:R-:W-:Y:S02]  /*4430*/  ISETP.GE.OR P0, PT, R3, R12, P0 ;  /* 0x0000000c0300720c */ /* 0x000fe40000706670 */
[----:B------:R-:W-:Y:S05]  /*4440*/  SEL R15, R9, R14, !P2 ;  /* 0x0000000e090f7207 */ /* 0x000fea0005000000 */
[----:B------:R-:W-:Y:S04]  /*4450*/  IMAD.MOV R14, RZ, RZ, -R15 ;  /* 0x000000ffff0e7224 */ /* 0x000fe800078e0a0f */
[----:B------:R-:W-:Y:S02]  /*4460*/  IMAD R14, R40, R14, R9 ;  /* 0x0000000e280e7224 */ /* 0x000fe400078e0209 */
[C---:B------:R-:W-:Y:S05]  /*4470*/  @!P0 IMAD.HI.U32 R10, R3.reuse, R4, RZ ;  /* 0x00000004030a8227 */ /* 0x040fea00078e00ff */
[----:B------:R-:W-:Y:S04]  /*4480*/  @!P0 SHF.R.U32.HI R10, RZ, R5, R10 ;  /* 0x00000005ff0a8219 */ /* 0x000fe8000001160a */
[----:B------:R-:W-:Y:S01]  /*4490*/  @!P0 SEL R0, R3, R10, !P2 ;  /* 0x0000000a03008207 */ /* 0x000fe20005000000 */
[----:B------:R-:W-:Y:S03]  /*44a0*/  IMAD.MOV R10, RZ, RZ, -R3 ;  /* 0x000000ffff0a7224 */ /* 0x000fe600078e0a03 */
[----:B------:R-:W-:Y:S01]  /*44b0*/  @!P0 IADD3 R15, PT, PT, R15, -R0, RZ ;  /* 0x800000000f0f8210 */ /* 0x000fe20007ffe0ff */
[----:B------:R-:W-:Y:S01]  /*44c0*/  @!P0 IMAD R0, R11, R14, R0 ;  /* 0x0000000e0b008224 */ /* 0x000fe200078e0200 */
[----:B------:R-:W-:Y:S01]  /*44d0*/  IADD3 R11, PT, PT, -R9, RZ, RZ ;  /* 0x000000ff090b7210 */ /* 0x000fe20007ffe1ff */
[----:B------:R-:W-:Y:S02]  /*44e0*/  IMAD R13, R2, R10, R13 ;  /* 0x0000000a020d7224 */ /* 0x000fe400078e020d */
[----:B------:R-:W-:Y:S02]  /*44f0*/  @!P0 IMAD R9, R15, R40, R3 ;  /* 0x000000280f098224 */ /* 0x000fe400078e0203 */
[----:B------:R-:W-:Y:S02]  /*4500*/  @!P0 IMAD.MOV.U32 R3, RZ, RZ, R0 ;  /* 0x000000ffff038224 */ /* 0x000fe400078e0000 */
[----:B------:R-:W-:Y:S02]  /*4510*/  IMAD R8, R6, R11, R8 ;  /* 0x0000000b06087224 */ /* 0x000fe400078e0208 */
[----:B------:R-:W-:Y:S02]  /*4520*/  IMAD R13, R3, R2, R13 ;  /* 0x00000002030d7224 */ /* 0x000fe400078e020d */
[----:B------:R-:W-:Y:S02]  /*4530*/  IMAD R8, R9, R6, R8 ;  /* 0x0000000609087224 */ /* 0x000fe400078e0208 */
.L_x_79:
[----:B------:R-:W-:Y:S05]  /*4540*/  BRA.U UP1, `(.L_x_80) ;  /* 0x0000000101107547 */ /* 0x000fea000b800000 */
[----:B------:R-:W-:Y:S04]  /*4550*/  MOV R0, UR13 ;  /* 0x0000000d00007c02 */ /* 0x000fe80008000f00 */
[----:B------:R-:W-:Y:S04]  /*4560*/  SHF.L.U32 R3, R0, 0x1f, RZ ;  /* 0x0000001f00037819 */ /* 0x000fe800000006ff */
[----:B------:R-:W1:Y:S02]  /*4570*/  SYNCS.PHASECHK.TRANS64.TRYWAIT P0, [UR6+0xe8], R3 ;  /* 0x0000e803ff0075a7 */ /* 0x000e640008001106 */
[----:B-1----:R-:W-:Y:S05]  /*4580*/  @!P0 BRA `(.L_x_81) ;  /* 0x0000002c00108947 */ /* 0x002fea0003800000 */
.L_x_80:
[----:B------:R-:W-:Y:S05]  /*4590*/  BRA.U !UP3, `(.L_x_82) ;  /* 0x000000010b347547 */ /* 0x000fea000b800000 */
[----:B------:R-:W-:Y:S01]  /*45a0*/  UPLOP3.LUT UP0, UPT, UPT, UPT, UP2, 0x80, 0x8 ;  /* 0x000000000008789c */ /* 0x000fe20003f0f020 */
[----:B-1----:R-:W-:Y:S02]  /*45b0*/  HFMA2 R0, -RZ, RZ, 0, 5.9604644775390625e-08 ;  /* 0x00000001ff007431 */ /* 0x002fe400000001ff */
[----:B------:R-:W-:Y:S03]  /*45c0*/  IMAD.MOV.U32 R96, RZ, RZ, 0x1 ;  /* 0x00000001ff607424 */ /* 0x000fe600078e00ff */
[----:B------:R-:W-:Y:S05]  /*45d0*/  PLOP3.LUT P0, PT, PT, PT, UP0, 0x80, 0x8 ;  /* 0x000000000008781c */ /* 0x000fea0003f0f008 */
[----:B------:R-:W1:Y:S01]  /*45e0*/  @UP0 LDCU.64 UR8, c[0x0][0x888] ;  /* 0x00011100ff0807ac */ /* 0x000e620008000a00 */
[----:B------:R-:W-:Y:S07]  /*45f0*/  @UP0 UIMAD UR7, UR36, UR4, URZ ;  /* 0x00000004240702a4 */ /* 0x000fee000f8e02ff */
[----:B------:R-:W-:Y:S01]  /*4600*/  @!P0 PRMT R96, R0, 0x7610, R96 ;  /* 0x0000761000608816 */ /* 0x000fe20000000060 */
[----:B-1----:R-:W-:Y:S03]  /*4610*/  @UP0 UIMAD.WIDE UR8, UR7, 0x4, UR8 ;  /* 0x00000004070808a5 */ /* 0x002fe6000f8e0208 */
[----:B------:R-:W1:Y:S03]  /*4620*/  @!UP0 LDCU UR7, c[0x0][0x880] ;  /* 0x00011000ff0787ac */ /* 0x000e660008000800 */
[----:B------:R-:W-:Y:S01]  /*4630*/  IMAD.U32 R10, RZ, RZ, UR8 ;  /* 0x00000008ff0a7e24 */ /* 0x000fe2000f8e00ff */
[----:B------:R-:W-:Y:S05]  /*4640*/  MOV R11, UR9 ;  /* 0x00000009000b7c02 */ /* 0x000fea0008000f00 */
[----:B-----5:R3:W5:Y:S02]  /*4650*/  @P0 LDG.E R49, desc[UR40][R10.64] ;  /* 0x000000280a310981 */ /* 0x020764000c1e1900 */
[----:B-1-3--:R-:W-:Y:S07]  /*4660*/  @!P0 IMAD.U32 R49, RZ, RZ, UR7 ;  /* 0x00000007ff318e24 */ /* 0x00afee000f8e00ff */
.L_x_82:
[----:B-----5:R-:W-:Y:S01]  /*4670*/  @!P4 FSETP.EQ.AND P5, PT, R49, RZ, PT ;  /* 0x000000ff3100c20b */ /* 0x020fe20003fa2000 */
[----:B------:R-:W-:Y:S01]  /*4680*/  @!UPT UIADD3 URZ, UPT, UPT, URZ, URZ, URZ ;  /* 0x000000fffffff290 */ /* 0x000fe2000fffe0ff */
[----:B------:R-:W-:Y:S11]  /*4690*/  @!P4 BRA `(.L_x_83) ;  /* 0x000000000014c947 */ /* 0x000ff60003800000 */
[----:B------:R-:W-:Y:S02]  /*46a0*/  LOP3.LUT P0, RZ, R96, 0xff, RZ, 0xc0, !PT ;  /* 0x000000ff60ff7812 */ /* 0x000fe4000780c0ff */
[----:B------:R-:W-:Y:S04]  /*46b0*/  PLOP3.LUT P5, PT, PT, PT, UP0, 0x80, 0x8 ;  /* 0x000000000008781c */ /* 0x000fe80003faf008 */
[----:B------:R-:W-:Y:S07]  /*46c0*/  PLOP3.LUT P5, PT, P5, PT, PT, 0x8, 0x80 ;  /* 0x000000000080781c */ /* 0x000fee0002fae170 */
[----:B------:R-:W-:Y:S11]  /*46d0*/  @P0 FSETP.EQ.AND P5, PT, R49, RZ, PT ;  /* 0x000000ff3100020b */ /* 0x000ff60003fa2000 */
[----:B------:R-:W-:Y:S02]  /*46e0*/  @!UPT UIADD3 URZ, UPT, UPT, URZ, URZ, URZ ;  /* 0x000000fffffff290 */ /* 0x000fe4000fffe0ff */
.L_x_83:
[----:B------:R-:W3:Y:S01]  /*46f0*/  SYNCS.PHASECHK.TRANS64.TRYWAIT P4, [UR6+0xd8], R26 ;  /* 0x0000d81aff0075a7 */ /* 0x000ee20008081106 */
[----:B------:R-:W-:Y:S01]  /*4700*/  @P3 SHF.R.U32.HI R27, RZ, 0x10, R21 ;  /* 0x00000010ff1b3819 */ /* 0x000fe20000011615 */
[----:B------:R-:W-:Y:S01]  /*4710*/  VIADD R29, R29, 0x1 ;  /* 0x000000011d1d7836 */ /* 0x000fe20000000000 */
[----:B------:R-:W5:Y:S08]  /*4720*/  LDC.64 R14, c[0x0][0xb10] ;  /* 0x0002c400ff0e7b82 */ /* 0x000f700000000a00 */
[----:B------:R-:W2:Y:S08]  /*4730*/  LDC.64 R10, c[0x0][0xb18] ;  /* 0x0002c600ff0a7b82 */ /* 0x000eb00000000a00 */
[----:B-1----:R-:W1:Y:S08]  /*4740*/  @!P1 LDC R0, c[0x0][0xb20] ;  /* 0x0002c800ff009b82 */ /* 0x002e700000000800 */
[----:B------:R-:W4:Y:S01]  /*4750*/  @!P1 LDC R3, c[0x0][0xb0c] ;  /* 0x0002c300ff039b82 */ /* 0x000f220000000800 */
[----:B-----5:R-:W-:Y:S05]  /*4760*/  @!P1 IMAD.HI.U32 R14, R13, R14, RZ ;  /* 0x0000000e0d0e9227 */ /* 0x020fea00078e00ff */
[----:B------:R-:W-:Y:S01]  /*4770*/  @!P1 SHF.R.U32.HI R14, RZ, R15, R14 ;  /* 0x0000000fff0e9219 */ /* 0x000fe2000001160e */
[----:B--2---:R-:W-:Y:S01]  /*4780*/  @!P1 IMAD.HI.U32 R11, R8, R11, RZ ;  /* 0x0000000b080b9227 */ /* 0x004fe200078e00ff */
[----:B------:R-:W-:Y:S04]  /*4790*/  @!P1 ISETP.NE.AND P0, PT, R10, 0x1, PT ;  /* 0x000000010a00980c */ /* 0x000fe80003f05270 */
[----:B-1----:R-:W-:Y:S02]  /*47a0*/  @!P1 SHF.R.U32.HI R9, RZ, R0, R11 ;  /* 0x00000000ff099219 */ /* 0x002fe4000001160b */
[----:B----4-:R-:W-:Y:S02]  /*47b0*/  @!P1 ISETP.NE.AND P2, PT, R3, 0x1, PT ;  /* 0x000000010300980c */ /* 0x010fe40003f45270 */
[----:B------:R-:W-:Y:S02]  /*47c0*/  @!P1 SEL R9, R8, R9, !P0 ;  /* 0x0000000908099207 */ /* 0x000fe40004000000 */
[----:B------:R-:W-:Y:S02]  /*47d0*/  ELECT P0, URZ, PT ;  /* 0x0000000000ff782f */ /* 0x000fe40003800000 */
[----:B------:R-:W-:Y:S05]  /*47e0*/  @!P1 SEL R14, R13, R14, !P2 ;  /* 0x0000000e0d0e9207 */ /* 0x000fea0005000000 */
[----:B------:R-:W-:Y:S02]  /*47f0*/  @!P1 IMAD.IADD R0, R9, 0x1, -R14 ;  /* 0x0000000109009824 */ /* 0x000fe400078e0a0e */
[----:B------:R-:W-:Y:S02]  /*4800*/  @!P1 IMAD.IADD R9, R14, 0x1, -R9 ;  /* 0x000000010e099824 */ /* 0x000fe400078e0a09 */
[----:B------:R-:W-:Y:S02]  /*4810*/  @!P1 IMAD R13, R0, R3, R13 ;  /* 0x00000003000d9224 */ /* 0x000fe400078e020d */
[----:B------:R-:W-:Y:S01]  /*4820*/  @!P1 IMAD R8, R9, R10, R8 ;  /* 0x0000000a09089224 */ /* 0x000fe200078e0208 */
[----:B---3--:R-:W-:Y:S06]  /*4830*/  @!P4 BRA `(.L_x_84) ;  /* 0x00000028007cc947 */ /* 0x008fec0003800000 */
.L_x_153:
[----:B------:R-:W-:Y:S01]  /*4840*/  PLOP3.LUT P5, PT, P5, P0, PT, 0xf2, 0x2f ;  /* 0x00000000002f781c */ /* 0x000fe20002fa1e72 */
[----:B------:R-:W-:Y:S01]  /*4850*/  UMOV UR14, 0x0 ;  /* 0x00000000000e7882 */ /* 0x000fe20000000000 */
[----:B------:R-:W-:Y:S01]  /*4860*/  LOP3.LUT R30, R30, 0x1, RZ, 0x3c, !PT ;  /* 0x000000011e1e7812 */ /* 0x000fe200078e3cff */
[----:B------:R-:W-:Y:S01]  /*4870*/  UMOV UR15, 0x10000000 ;  /* 0x10000000000f7882 */ /* 0x000fe20000000000 */
[----:B------:R-:W-:Y:S01]  /*4880*/  UMOV UR12, UR36 ;  /* 0x00000024000c7c82 */ /* 0x000fe20008000000 */
[----:B------:R-:W-:Y:S08]  /*4890*/  @P3 R2UR UR36, R27 ;  /* 0x000000001b2432ca */ /* 0x000ff000000e0000 */
[----:B-1----:R-:W-:Y:S01]  /*48a0*/  @!P5 IADD3 R3, P0, PT, R32, 0x580, RZ ;  /* 0x000005802003d810 */ /* 0x002fe20007f1e0ff */
[----:B------:R-:W-:Y:S01]  /*48b0*/  @!P5 IMAD.SHL.U32 R91, R91, 0x40, RZ ;  /* 0x000000405b5bd824 */ /* 0x000fe200078e00ff */
[----:B------:R-:W-:Y:S01]  /*48c0*/  VOTEU.ALL UP1, P5 ;  /* 0x0000000000ff7886 */ /* 0x000fe20002820000 */
[----:B------:R-:W-:Y:S01]  /*48d0*/  @!P5 IMAD.SHL.U32 R97, R97, 0x40, RZ ;  /* 0x000000406161d824 */ /* 0x000fe200078e00ff */
[----:B------:R-:W-:Y:S01]  /*48e0*/  @!P5 R2UR UR8, R3 ;  /* 0x000000000308d2ca */ /* 0x000fe200000e0000 */
[----:B------:R-:W-:Y:S01]  /*48f0*/  @!P5 IMAD.X R0, RZ, RZ, R33, P0 ;  /* 0x000000ffff00d224 */ /* 0x000fe200000e0621 */
[----:B------:R-:W-:Y:S01]  /*4900*/  @!P5 R2UR UR10, R91 ;  /* 0x000000005b0ad2ca */ /* 0x000fe200000e0000 */
[----:B------:R-:W-:Y:S01]  /*4910*/  @!UP1 UIADD3 UR9, UPT, UPT, UR6, 0xd0, URZ ;  /* 0x000000d006099890 */ /* 0x000fe2000fffe0ff */
[----:B------:R-:W-:Y:S01]  /*4920*/  @!P5 R2UR UR11, R97 ;  /* 0x00000000610bd2ca */ /* 0x000fe200000e0000 */
[----:B------:R-:W-:Y:S01]  /*4930*/  IMAD.IADD R91, R8, 0x1, R79 ;  /* 0x00000001085b7824 */ /* 0x000fe200078e024f */
[----:B------:R-:W-:Y:S01]  /*4940*/  @!P5 R2UR UR7, R0 ;  /* 0x000000000007d2ca */ /* 0x000fe200000e0000 */
[----:B------:R-:W-:Y:S01]  /*4950*/  IMAD.IADD R97, R13, 0x1, R90 ;  /* 0x000000010d617824 */ /* 0x000fe200078e025a */
[C---:B------:R-:W-:Y:S04]  /*4960*/  ISETP.NE.AND P0, PT, R29.reuse, 0x2, PT ;  /* 0x000000021d00780c */ /* 0x040fe80003f05270 */
[----:B------:R-:W-:Y:S01]  /*4970*/  SEL R3, RZ, 0x1, P0 ;  /* 0x00000001ff037807 */ /* 0x000fe20000000000 */
[----:B------:R-:W-:Y:S01]  /*4980*/  IMAD.U32 R10, RZ, RZ, UR8 ;  /* 0x00000008ff0a7e24 */ /* 0x000fe2000f8e00ff */
[----:B------:R-:W-:Y:S01]  /*4990*/  @!UP1 UIADD3 UR8, UPT, UPT, UR6, 0x200, URZ ;  /* 0x0000020006089890 */ /* 0x000fe2000fffe0ff */
[----:B------:R-:W-:Y:S01]  /*49a0*/  SEL R29, R29, RZ, P0 ;  /* 0x000000ff1d1d7207 */ /* 0x000fe20000000000 */
[----:B------:R-:W-:Y:S01]  /*49b0*/  VOTEU.ALL UP1, P5 ;  /* 0x0000000000ff7886 */ /* 0x000fe20002820000 */
[----:B------:R-:W-:Y:S02]  /*49c0*/  LOP3.LUT R28, R28, R3, RZ, 0x3c, !PT ;  /* 0x000000031c1c7212 */ /* 0x000fe400078e3cff */
[----:B------:R-:W-:Y:S01]  /*49d0*/  IMAD.U32 R11, RZ, RZ, UR7 ;  /* 0x00000007ff0b7e24 */ /* 0x000fe2000f8e00ff */
[----:B------:R-:W-:Y:S04]  /*49e0*/  @!P5 R2UR UR16, R10 ;  /* 0x000000000a10d2ca */ /* 0x000fe800000e0000 */
[----:B------:R-:W-:Y:S11]  /*49f0*/  @!P5 R2UR UR17, R11 ;  /* 0x000000000b11d2ca */ /* 0x000ff600000e0000 */
[----:B------:R-:W-:Y:S02]  /*4a00*/  @!UPT UIADD3 URZ, UPT, UPT, URZ, URZ, URZ ;  /* 0x000000fffffff290 */ /* 0x000fe4000fffe0ff */
[----:B------:R3:W-:Y:S01]  /*4a10*/  @!UP1 UTMALDG.3D [UR8], [UR16], desc[UR14] ;  /* 0x00000e08100095b4 */ /* 0x0007e20008011000 */
[----:B------:R3:W-:Y:S01]  /*4a20*/  @!P5 SYNCS.ARRIVE.TRANS64.RED.A0TR RZ, [UR6+0xd0], R25 ;  /* 0x0000d019ffffd9a7 */ /* 0x0007e20008300406 */
[----:B------:R-:W-:Y:S01]  /*4a30*/  UPLOP3.LUT UP1, UPT, UPT, UPT, UPT, 0x80, 0x8 ;  /* 0x000000000008789c */ /* 0x000fe20003f2f070 */
[----:B------:R-:W-:Y:S01]  /*4a40*/  SYNCS.ARRIVE.TRANS64.RED.A1T0 RZ, [UR37], RZ ;  /* 0x000000ffffff79a7 */ /* 0x000fe20008100425 */
[----:B------:R-:W-:Y:S09]  /*4a50*/  @P3 BRA `(.L_x_85) ;  /* 0xfffffff400b43947 */ /* 0x000ff2000383ffff */
[----:B------:R-:W-:Y:S07]  /*4a60*/  MOV R0, UR6 ;  /* 0x0000000600007c02 */ /* 0x000fee0008000f00 */
.L_x_86:
[----:B-1----:R-:W-:-:S04]  /*4a70*/  SHF.L.U32 R3, R30, 0x1f, RZ ;  /* 0x0000001f1e037819 */ /* 0x002fc800000006ff */
[----:B------:R1:W2:Y:S03]  /*4a80*/  SYNCS.PHASECHK.TRANS64.TRYWAIT P0, [R0+URZ+0xd8], R3 ;  /* 0x0000d803000075a7 */ /* 0x0002a600080011ff */
[----:B--2---:R-:W-:Y:S05]  /*4a90*/  @!P0 NANOSLEEP.SYNCS 0x989680 ;  /* 0x009896800000895d */ /* 0x004fea0003900000 */
[----:B------:R-:W2:Y:S02]  /*4aa0*/  @!P0 SYNCS.PHASECHK.TRANS64 P0, [R0+URZ+0xd8], R3 ;  /* 0x0000d803000085a7 */ /* 0x000ea400080010ff */
[----:B--23--:R-:W-:Y:S05]  /*4ab0*/  @P0 EXIT ;  /* 0x000000000000094d */ /* 0x00cfea0003800000 */
[----:B------:R-:W-:Y:S05]  /*4ac0*/  BRA `(.L_x_86) ;  /* 0xfffffffc00e87947 */ /* 0x000fea000383ffff */
.L_x_77:
[----:B------:R-:W-:-:S06]  /*4ad0*/  UISETP.GE.AND UP1, UPT, UR8, 0x4, UPT ;  /* 0x000000040800788c */ /* 0x000fcc000bf26270 */
[----:B------:R-:W-:-:S13]  /*4ae0*/  PLOP3.LUT P0, PT, PT, PT, UP1, 0x80, 0x8 ;  /* 0x000000000008781c */ /* 0x000fda0003f0f018 */
[----:B------:R-:W-:Y:S05]  /*4af0*/  @!P0 EXIT ;  /* 0x000000000000894d */ /* 0x000fea0003800000 */
[----:B------:R-:W-:Y:S01]  /*4b00*/  BAR.SYNC.DEFER_BLOCKING 0x6, 0xa0 ;  /* 0x0182800000007b1d */ /* 0x000fe20000010000 */
[C---:B------:R-:W-:Y:S02]  /*4b10*/  IMAD.SHL.U32 R5, R101.reuse, 0x40, RZ ;  /* 0x0000004065057824 */ /* 0x040fe400078e00ff */
[----:B------:R-:W-:Y:S02]  /*4b20*/  HFMA2 R111, -RZ, RZ, 0, 0 ;  /* 0x00000000ff6f7431 */ /* 0x000fe400000001ff */
[C---:B------:R-:W-:Y:S01]  /*4b30*/  IMAD.SHL.U32 R0, R101.reuse, 0x20, RZ ;  /* 0x0000002065007824 */ /* 0x040fe200078e00ff */
[----:B------:R-:W-:Y:S01]  /*4b40*/  CS2R R106, SRZ ;  /* 0x00000000006a7805 */ /* 0x000fe2000001ff00 */
[----:B------:R-:W-:Y:S01]  /*4b50*/  IMAD.SHL.U32 R2, R101, 0x2, RZ ;  /* 0x0000000265027824 */ /* 0x000fe200078e00ff */
[----:B------:R-:W-:Y:S01]  /*4b60*/  UMOV UR43, 0x400 ;  /* 0x00000400002b7882 */ /* 0x000fe20000000000 */
[----:B------:R-:W1:Y:S01]  /*4b70*/  LDC R99, c[0x0][0x370] ;  /* 0x0000dc00ff637b82 */ /* 0x000e620000000800 */
[----:B------:R-:W-:Y:S01]  /*4b80*/  ULEA UR43, UR37, UR43, 0x18 ;  /* 0x0000002b252b7291 */ /* 0x000fe2000f8ec0ff */
[----:B------:R-:W-:Y:S01]  /*4b90*/  LOP3.LUT R7, R5, 0x180, RZ, 0xc0, !PT ;  /* 0x0000018005077812 */ /* 0x000fe200078ec0ff */
[C---:B------:R-:W-:Y:S01]  /*4ba0*/  IMAD.SHL.U32 R103, R101.reuse, 0x8, RZ ;  /* 0x0000000865677824 */ /* 0x040fe200078e00ff */
[----:B------:R-:W-:Y:S01]  /*4bb0*/  LOP3.LUT R0, R0, 0xc00, RZ, 0xc0, !PT ;  /* 0x00000c0000007812 */ /* 0x000fe200078ec0ff */
[----:B------:R-:W-:Y:S01]  /*4bc0*/  IMAD.U32 R46, R101, 0x10000, RZ ;  /* 0x00010000652e7824 */ /* 0x000fe200078e00ff */
[----:B------:R-:W-:Y:S01]  /*4bd0*/  LOP3.LUT R2, R7, 0x20, R2, 0xf8, !PT ;  /* 0x0000002007027812 */ /* 0x000fe200078ef802 */
[----:B------:R-:W-:Y:S01]  /*4be0*/  UIADD3 UR4, UPT, UPT, UR43, 0x1200, URZ ;  /* 0x000012002b047890 */ /* 0x000fe2000fffe0ff */
[----:B------:R-:W2:Y:S01]  /*4bf0*/  LDC R42, c[0x0][0xb0c] ;  /* 0x0002c300ff2a7b82 */ /* 0x000ea20000000800 */
[----:B------:R-:W-:Y:S01]  /*4c00*/  LOP3.LUT R0, R0, 0x40, R5, 0xf8, !PT ;  /* 0x0000004000007812 */ /* 0x000fe200078ef805 */
[----:B------:R-:W-:Y:S01]  /*4c10*/  IMAD.MOV.U32 R44, RZ, RZ, RZ ;  /* 0x000000ffff2c7224 */ /* 0x000fe200078e00ff */
[----:B------:R-:W-:Y:S01]  /*4c20*/  LOP3.LUT R103, R2, 0x30, R103, 0x78, !PT ;  /* 0x0000003002677812 */ /* 0x000fe200078e7867 */
[----:B------:R-:W-:Y:S01]  /*4c30*/  IMAD.MOV.U32 R108, RZ, RZ, RZ ;  /* 0x000000ffff6c7224 */ /* 0x000fe200078e00ff */
[----:B------:R-:W-:Y:S01]  /*4c40*/  LOP3.LUT R0, R0, 0x200, R5, 0xf8, !PT ;  /* 0x0000020000007812 */ /* 0x000fe200078ef805 */
[----:B------:R-:W-:Y:S01]  /*4c50*/  IMAD.SHL.U32 R5, R101, 0x10, RZ ;  /* 0x0000001065057824 */ /* 0x000fe200078e00ff */
[----:B------:R-:W-:Y:S01]  /*4c60*/  LOP3.LUT R46, R46, 0x600000, RZ, 0xc0, !PT ;  /* 0x006000002e2e7812 */ /* 0x000fe200078ec0ff */
[----:B------:R-:W4:Y:S01]  /*4c70*/  LDC R98, c[0x0][0xb20] ;  /* 0x0002c800ff627b82 */ /* 0x000f220000000800 */
[----:B------:R-:W3:Y:S01]  /*4c80*/  LDS R3, [UR43+0x1a0] ;  /* 0x0001a02bff037984 */ /* 0x000ee20008000800 */
[----:B------:R-:W-:Y:S01]  /*4c90*/  LOP3.LUT R103, R0, R103, RZ, 0xfc, !PT ;  /* 0x0000006700677212 */ /* 0x000fe200078efcff */
[----:B------:R-:W-:Y:S01]  /*4ca0*/  IMAD.U32 R109, RZ, RZ, UR4 ;  /* 0x00000004ff6d7e24 */ /* 0x000fe2000f8e00ff */
[----:B------:R-:W-:Y:S01]  /*4cb0*/  LOP3.LUT R5, R5, 0x20, RZ, 0xc0, !PT ;  /* 0x0000002005057812 */ /* 0x000fe200078ec0ff */
[----:B------:R-:W1:Y:S01]  /*4cc0*/  LDCU.64 UR46, c[0x0][0x348] ;  /* 0x00006900ff2e77ac */ /* 0x000e620008000a00 */
[----:B------:R-:W-:-:S02]  /*4cd0*/  IADD3 R102, PT, PT, R103, UR43, RZ ;  /* 0x0000002b67667c10 */ /* 0x000fc4000fffe0ff */
[----:B------:R-:W1:Y:S01]  /*4ce0*/  LDC R41, c[0x0][0xb30] ;  /* 0x0002cc00ff297b82 */ /* 0x000e620000000800 */
[----:B------:R-:W1:Y:S01]  /*4cf0*/  LDCU.64 UR38, c[0x0][0x888] ;  /* 0x00011100ff2677ac */ /* 0x000e620008000a00 */
[----:B------:R-:W-:Y:S01]  /*4d00*/  IADD3 R102, PT, PT, -R5, 0x200, R102 ;  /* 0x0000020005667810 */ /* 0x000fe20007ffe166 */
[----:B------:R-:W-:-:S05]  /*4d10*/  UIADD3 UR42, UPT, UPT, UR43, 0x200, URZ ;  /* 0x000002002b2a7890 */ /* 0x000fca000fffe0ff */
[----:B------:R-:W1:Y:S08]  /*4d20*/  LDC.64 R88, c[0x0][0xb10] ;  /* 0x0002c400ff587b82 */ /* 0x000e700000000a00 */
[----:B------:R-:W1:Y:S08]  /*4d30*/  LDC.64 R38, c[0x0][0xb18] ;  /* 0x0002c600ff267b82 */ /* 0x000e700000000a00 */
[----:B------:R-:W1:Y:S08]  /*4d40*/  LDC.64 R84, c[0x0][0x888] ;  /* 0x00022200ff547b82 */ /* 0x000e700000000a00 */
[----:B------:R-:W1:Y:S01]  /*4d50*/  LDC.64 R36, c[0x0][0xb28] ;  /* 0x0002ca00ff247b82 */ /* 0x000e620000000a00 */
[----:B---3--:R-:W-:-:S07]  /*4d60*/  IMAD.IADD R46, R3, 0x1, R46 ;  /* 0x00000001032e7824 */ /* 0x008fce00078e022e */
[----:B------:R-:W3:Y:S08]  /*4d70*/  LDC.64 R86, c[0x0][0x890] ;  /* 0x00022400ff567b82 */ /* 0x000ef00000000a00 */
[----:B------:R-:W1:Y:S08]  /*4d80*/  LDC.64 R82, c[0x0][0x8b0] ;  /* 0x00022c00ff527b82 */ /* 0x000e700000000a00 */
[----:B------:R-:W1:Y:S08]  /*4d90*/  LDC.64 R80, c[0x0][0x8a8] ;  /* 0x00022a00ff507b82 */ /* 0x000e700000000a00 */
[----:B--2-4-:R-:W1:Y:S02]  /*4da0*/  LDC R100, c[0x0][0x374] ;  /* 0x0000dd00ff647b82 */ /* 0x014e640000000800 */
.L_x_104:
[----:B------:R-:W-:Y:S02]  /*4db0*/  LEA R0, R111, UR43, 0x3 ;  /* 0x0000002b6f007c11 */ /* 0x000fe4000f8e18ff */
[----:B------:R-:W-:Y:S02]  /*4dc0*/  SHF.L.U32 R3, R107, 0x1f, RZ ;  /* 0x0000001f6b037819 */ /* 0x000fe400000006ff */
[----:B------:R-:W-:Y:S02]  /*4dd0*/  LEA R16, R111, UR43, 0x4 ;  /* 0x0000002b6f107c11 */ /* 0x000fe4000f8e20ff */
[----:B--2---:R-:W2:Y:S02]  /*4de0*/  SYNCS.PHASECHK.TRANS64.TRYWAIT P0, [R0+URZ+0xf0], R3 ;  /* 0x0000f003000075a7 */ /* 0x004ea400080011ff */
[----:B-12---:R-:W-:Y:S05]  /*4df0*/  @!P0 BRA `(.L_x_87) ;  /* 0x0000002400248947 */ /* 0x006fea0003800000 */
.L_x_154:
[----:B------:R-:W4:Y:S01]  /*4e00*/  LDC.64 R12, c[0x0][0xb10] ;  /* 0x0002c400ff0c7b82 */ /* 0x000f220000000a00 */
[----:B------:R-:W3:Y:S01]  /*4e10*/  LDS.128 R16, [R16+0x180] ;  /* 0x0001800010107984 */ /* 0x000ee20000000c00 */
[----:B-1----:R-:W-:Y:S01]  /*4e20*/  ISETP.NE.AND P1, PT, R41, 0x1, PT ;  /* 0x000000012900780c */ /* 0x002fe20003f25270 */
[----:B--2---:R-:W-:Y:S01]  /*4e30*/  VIADD R0, R0, 0x100 ;  /* 0x0000010000007836 */ /* 0x004fe20000000000 */
[----:B------:R-:W-:Y:S04]  /*4e40*/  ISETP.GE.AND P0, PT, R40, 0x1, PT ;  /* 0x000000012800780c */ /* 0x000fe80003f06270 */
[----:B------:R-:W1:Y:S01]  /*4e50*/  LDC.64 R10, c[0x0][0xb18] ;  /* 0x0002c600ff0a7b82 */ /* 0x000e620000000a00 */
[----:B------:R-:W-:Y:S01]  /*4e60*/  PRMT R0, RZ, 0x654, R0 ;  /* 0x00000654ff007816 */ /* 0x000fe20000000000 */
[----:B------:R-:W-:Y:S01]  /*4e70*/  @!PT LDS RZ, [RZ] ;  /* 0x00000000fffff984 */ /* 0x000fe20000000800 */
[----:B------:R-:W-:Y:S01]  /*4e80*/  @!PT LDS RZ, [RZ] ;  /* 0x00000000fffff984 */ /* 0x000fe20000000800 */
[----:B------:R-:W-:Y:S01]  /*4e90*/  @!PT LDS RZ, [RZ] ;  /* 0x00000000fffff984 */ /* 0x000fe20000000800 */
[----:B------:R-:W-:Y:S01]  /*4ea0*/  @!PT LDS RZ, [RZ] ;  /* 0x00000000fffff984 */ /* 0x000fe20000000800 */
[----:B------:R2:W-:Y:S06]  /*4eb0*/  MEMBAR.ALL.CTA ;  /* 0x0000000000007992 */ /* 0x0005ec0000008000 */
[----:B--2---:R-:W2:Y:S01]  /*4ec0*/  FENCE.VIEW.ASYNC.S ;  /* 0x00000000000073c6 */ /* 0x004ea20000000000 */
[----:B------:R-:W1:Y:S08]  /*4ed0*/  @!P1 LDC R14, c[0x0][0xb20] ;  /* 0x0002c800ff0e9b82 */ /* 0x000e700000000800 */
[----:B------:R-:W1:Y:S01]  /*4ee0*/  @!P1 LDC R9, c[0x0][0xb0c] ;  /* 0x0002c300ff099b82 */ /* 0x000e620000000800 */
[----:B--2---:R2:W-:Y:S01]  /*4ef0*/  SYNCS.ARRIVE.TRANS64.RED.A1T0 RZ, [R0+URZ], RZ ;  /* 0x000000ff00ff79a7 */ /* 0x0045e200081004ff */
[----:B---3--:R-:W-:Y:S04]  /*4f00*/  LOP3.LUT P4, RZ, R18, 0x1, RZ, 0xc0, !PT ;  /* 0x0000000112ff7812 */ /* 0x008fe8000788c0ff */
[----:B------:R-:W-:Y:S09]  /*4f10*/  P2R R110, PR, RZ, 0x10 ;  /* 0x00000010ff6e7803 */ /* 0x000ff20000000000 */
[----:B------:R-:W-:Y:S02]  /*4f20*/  @P4 MOV R45, R16 ;  /* 0x00000010002d4202 */ /* 0x000fe40000000f00 */
[----:B------:R-:W-:Y:S01]  /*4f30*/  @P4 LOP3.LUT R43, R17, 0xffff, RZ, 0xc0, !PT ;  /* 0x0000ffff112b4812 */ /* 0x000fe200078ec0ff */
[----:B--2-4-:R-:W-:Y:S06]  /*4f40*/  @!P0 BRA `(.L_x_88) ;  /* 0x0000000000a48947 */ /* 0x014fec0003800000 */
[----:B------:R-:W-:Y:S01]  /*4f50*/  IMAD.HI.U32 R21, R100, R39, RZ ;  /* 0x0000002764157227 */ /* 0x000fe200078e00ff */
[----:B------:R-:W-:Y:S02]  /*4f60*/  ISETP.NE.AND P0, PT, R38, 0x1, PT ;  /* 0x000000012600780c */ /* 0x000fe40003f05270 */
[----:B------:R-:W-:Y:S01]  /*4f70*/  ISETP.NE.AND P2, PT, R40, 0x1, PT ;  /* 0x000000012800780c */ /* 0x000fe20003f45270 */
[----:B------:R-:W-:Y:S01]  /*4f80*/  IMAD.HI.U32 R20, R99, R88, RZ ;  /* 0x0000005863147227 */ /* 0x000fe200078e00ff */
[----:B------:R-:W-:Y:S02]  /*4f90*/  SHF.R.U32.HI R21, RZ, R98, R21 ;  /* 0x00000062ff157219 */ /* 0x000fe40000011615 */
[----:B------:R-:W-:Y:S01]  /*4fa0*/  ISETP.NE.AND P3, PT, R42, 0x1, PT ;  /* 0x000000012a00780c */ /* 0x000fe20003f65270 */
[----:B------:R-:W-:Y:S01]  /*4fb0*/  IMAD.HI.U32 R24, R45, R88, RZ ;  /* 0x000000582d187227 */ /* 0x000fe200078e00ff */
[----:B------:R-:W-:Y:S02]  /*4fc0*/  SHF.R.U32.HI R20, RZ, R89, R20 ;  /* 0x00000059ff147219 */ /* 0x000fe40000011614 */
[----:B------:R-:W-:Y:S01]  /*4fd0*/  SEL R3, R100, R21, !P0 ;  /* 0x0000001564037207 */ /* 0x000fe20004000000 */
[----:B------:R-:W-:Y:S01]  /*4fe0*/  IMAD.HI.U32 R21, R43, R39, RZ ;  /* 0x000000272b157227 */ /* 0x000fe200078e00ff */
[----:B------:R-:W-:Y:S02]  /*4ff0*/  SEL R7, R99, R20, !P3 ;  /* 0x0000001463077207 */ /* 0x000fe40005800000 */
[----:B------:R-:W-:Y:S01]  /*5000*/  SHF.R.U32.HI R24, RZ, R89, R24 ;  /* 0x00000059ff187219 */ /* 0x000fe20000011618 */
[-C--:B------:R-:W-:Y:S04]  /*5010*/  IMAD.HI.U32 R20, R3, R36.reuse, RZ ;  /* 0x0000002403147227 */ /* 0x080fe800078e00ff */
[----:B------:R-:W-:Y:S01]  /*5020*/  IMAD.HI.U32 R22, R7, R36, RZ ;  /* 0x0000002407167227 */ /* 0x000fe200078e00ff */
[-C--:B------:R-:W-:Y:S02]  /*5030*/  @P2 SHF.R.U32.HI R3, RZ, R37.reuse, R20 ;  /* 0x00000025ff032219 */ /* 0x080fe40000011614 */
[----:B------:R-:W-:Y:S02]  /*5040*/  SHF.R.U32.HI R20, RZ, R98, R21 ;  /* 0x00000062ff147219 */ /* 0x000fe40000011615 */
[----:B------:R-:W-:Y:S01]  /*5050*/  @P2 SHF.R.U32.HI R7, RZ, R37, R22 ;  /* 0x00000025ff072219 */ /* 0x000fe20000011616 */
[C---:B------:R-:W-:Y:S01]  /*5060*/  IMAD R2, R40.reuse, R3, RZ ;  /* 0x0000000328027224 */ /* 0x040fe200078e02ff */
[----:B------:R-:W-:Y:S02]  /*5070*/  SEL R5, R43, R20, !P0 ;  /* 0x000000142b057207 */ /* 0x000fe40004000000 */
[----:B------:R-:W-:Y:S01]  /*5080*/  SEL R3, R45, R24, !P3 ;  /* 0x000000182d037207 */ /* 0x000fe20005800000 */
[----:B------:R-:W-:Y:S01]  /*5090*/  IMAD R4, R40, R7, RZ ;  /* 0x0000000728047224 */ /* 0x000fe200078e02ff */
[C---:B------:R-:W-:Y:S01]  /*50a0*/  ISETP.GE.AND P0, PT, R5.reuse, R2, PT ;  /* 0x000000020500720c */ /* 0x040fe20003f06270 */
[----:B------:R-:W-:Y:S03]  /*50b0*/  IMAD.HI.U32 R6, R5, R36, RZ ;  /* 0x0000002405067227 */ /* 0x000fe600078e00ff */
[----:B------:R-:W-:Y:S01]  /*50c0*/  ISETP.GE.OR P0, PT, R3, R4, P0 ;  /* 0x000000040300720c */ /* 0x000fe20000706670 */
[----:B------:R-:W-:Y:S01]  /*50d0*/  IMAD.MOV R4, RZ, RZ, -R3 ;  /* 0x000000ffff047224 */ /* 0x000fe200078e0a03 */
[-C--:B------:R-:W-:Y:S03]  /*50e0*/  SHF.R.U32.HI R6, RZ, R37.reuse, R6 ;  /* 0x00000025ff067219 */ /* 0x080fe60000011606 */
[----:B------:R-:W-:Y:S01]  /*50f0*/  IMAD R45, R42, R4, R45 ;  /* 0x000000042a2d7224 */ /* 0x000fe200078e022d */
[----:B------:R-:W-:Y:S05]  /*5100*/  SEL R15, R5, R6, !P2 ;  /* 0x00000006050f7207 */ /* 0x000fea0005000000 */
[----:B------:R-:W-:Y:S02]  /*5110*/  IMAD.MOV R6, RZ, RZ, -R15 ;  /* 0x000000ffff067224 */ /* 0x000fe400078e0a0f */
[C---:B------:R-:W-:Y:S04]  /*5120*/  @!P0 IMAD.HI.U32 R2, R3.reuse, R36, RZ ;  /* 0x0000002403028227 */ /* 0x040fe800078e00ff */
[----:B------:R-:W-:Y:S01]  /*5130*/  IMAD R6, R40, R6, R5 ;  /* 0x0000000628067224 */ /* 0x000fe200078e0205 */
[----:B------:R-:W-:Y:S04]  /*5140*/  @!P0 SHF.R.U32.HI R2, RZ, R37, R2 ;  /* 0x00000025ff028219 */ /* 0x000fe80000011602 */
[----:B------:R-:W-:Y:S02]  /*5150*/  @!P0 SEL R0, R3, R2, !P2 ;  /* 0x0000000203008207 */ /* 0x000fe40005000000 */
[----:B------:R-:W-:Y:S02]  /*5160*/  IADD3 R2, PT, PT, -R5, RZ, RZ ;  /* 0x000000ff05027210 */ /* 0x000fe40007ffe1ff */
[----:B------:R-:W-:Y:S01]  /*5170*/  @!P0 IADD3 R8, PT, PT, R15, -R0, RZ ;  /* 0x800000000f088210 */ /* 0x000fe20007ffe0ff */
[----:B------:R-:W-:Y:S02]  /*5180*/  @!P0 IMAD R0, R7, R6, R0 ;  /* 0x0000000607008224 */ /* 0x000fe400078e0200 */
[----:B------:R-:W-:Y:S02]  /*5190*/  IMAD R43, R38, R2, R43 ;  /* 0x00000002262b7224 */ /* 0x000fe400078e022b */
[----:B------:R-:W-:Y:S02]  /*51a0*/  @!P0 IMAD R5, R8, R40, R3 ;  /* 0x0000002808058224 */ /* 0x000fe400078e0203 */
[----:B------:R-:W-:Y:S04]  /*51b0*/  @!P0 IMAD.MOV.U32 R3, RZ, RZ, R0 ;  /* 0x000000ffff038224 */ /* 0x000fe800078e0000 */
[----:B------:R-:W-:Y:S02]  /*51c0*/  IMAD R45, R3, R42, R45 ;  /* 0x0000002a032d7224 */ /* 0x000fe400078e022d */
[----:B------:R-:W-:Y:S07]  /*51d0*/  IMAD R43, R5, R38, R43 ;  /* 0x00000026052b7224 */ /* 0x000fee00078e022b */
.L_x_88:
[----:B------:R-:W-:Y:S01]  /*51e0*/  @!P1 IMAD.HI.U32 R0, R45, R12, RZ ;  /* 0x0000000c2d009227 */ /* 0x000fe200078e00ff */
[----:B-1----:R-:W-:Y:S01]  /*51f0*/  @!P1 ISETP.NE.AND P0, PT, R10, 0x1, PT ;  /* 0x000000010a00980c */ /* 0x002fe20003f05270 */
[----:B------:R-:W-:Y:S01]  /*5200*/  ULOP3.LUT UP0, URZ, UR42, 0x1b0, URZ, 0xc0, !UPT ;  /* 0x000001b02aff7892 */ /* 0x000fe2000f80c0ff */
[----:B------:R-:W-:Y:S01]  /*5210*/  @!P1 ISETP.NE.AND P2, PT, R9, 0x1, PT ;  /* 0x000000010900980c */ /* 0x000fe20003f45270 */
[----:B------:R-:W-:Y:S01]  /*5220*/  @!P1 IMAD.HI.U32 R3, R43, R11, RZ ;  /* 0x0000000b2b039227 */ /* 0x000fe200078e00ff */
[----:B------:R-:W-:Y:S02]  /*5230*/  @!P1 SHF.R.U32.HI R0, RZ, R13, R0 ;  /* 0x0000000dff009219 */ /* 0x000fe40000011600 */
[----:B------:R-:W-:Y:S01]  /*5240*/  @P4 SHF.R.U32.HI R105, RZ, 0x10, R17 ;  /* 0x00000010ff694819 */ /* 0x000fe20000011611 */
[----:B------:R-:W-:Y:S01]  /*5250*/  VIADD R111, R111, 0x1 ;  /* 0x000000016f6f7836 */ /* 0x000fe20000000000 */
[----:B------:R-:W-:Y:S02]  /*5260*/  @!P1 SHF.R.U32.HI R2, RZ, R14, R3 ;  /* 0x0000000eff029219 */ /* 0x000fe40000011603 */
[----:B------:R-:W-:Y:S02]  /*5270*/  @!P1 SEL R3, R45, R0, !P2 ;  /* 0x000000002d039207 */ /* 0x000fe40005000000 */
[----:B------:R-:W-:Y:S05]  /*5280*/  @!P1 SEL R2, R43, R2, !P0 ;  /* 0x000000022b029207 */ /* 0x000fea0004000000 */
[----:B------:R-:W-:Y:S02]  /*5290*/  @!P1 IMAD.IADD R0, R2, 0x1, -R3 ;  /* 0x0000000102009824 */ /* 0x000fe400078e0a03 */
[----:B------:R-:W-:Y:S02]  /*52a0*/  @!P1 IMAD.IADD R2, R3, 0x1, -R2 ;  /* 0x0000000103029824 */ /* 0x000fe400078e0a02 */
[----:B------:R-:W-:Y:S02]  /*52b0*/  @!P1 IMAD R45, R0, R9, R45 ;  /* 0x00000009002d9224 */ /* 0x000fe400078e022d */
[----:B------:R-:W-:Y:S01]  /*52c0*/  @!P1 IMAD R43, R2, R10, R43 ;  /* 0x0000000a022b9224 */ /* 0x000fe200078e022b */
[----:B------:R-:W-:Y:S06]  /*52d0*/  BRA.U !UP0, `(.L_x_89) ;  /* 0x0000000108407547 */ /* 0x000fec000b800000 */
[----:B------:R-:W1:Y:S01]  /*52e0*/  LDCU.64 UR8, c[0x4][0x80] ;  /* 0x01001000ff0877ac */ /* 0x000e620008000a00 */
[----:B------:R-:W-:Y:S01]  /*52f0*/  MOV R3, 0x0 ;  /* 0x0000000000037802 */ /* 0x000fe20000000f00 */
[----:B------:R-:W-:Y:S02]  /*5300*/  HFMA2 R12, -RZ, RZ, 0, 5.9604644775390625e-08 ;  /* 0x00000001ff0c7431 */ /* 0x000fe400000001ff */
[----:B------:R-:W-:Y:S02]  /*5310*/  IMAD.MOV.U32 R8, RZ, RZ, 0x70 ;  /* 0x00000070ff087424 */ /* 0x000fe400078e00ff */
[----:B------:R-:W-:Y:S01]  /*5320*/  IMAD.MOV.U32 R13, RZ, RZ, RZ ;  /* 0x000000ffff0d7224 */ /* 0x000fe200078e00ff */
[----:B------:R-:W2:Y:S01]  /*5330*/  LDCU.64 UR6, c[0x4][0x88] ;  /* 0x01001100ff0677ac */ /* 0x000ea20008000a00 */
[----:B------:R-:W3:Y:S01]  /*5340*/  LDC.64 R2, c[0x4][R3] ;  /* 0x0100000003027b82 */ /* 0x000ee20000000a00 */
[----:B------:R-:W4:Y:S01]  /*5350*/  LDCU.64 UR4, c[0x4][0x8] ;  /* 0x01000100ff0477ac */ /* 0x000f220008000a00 */
[----:B-1----:R-:W-:Y:S01]  /*5360*/  MOV R5, UR9 ;  /* 0x0000000900057c02 */ /* 0x002fe20008000f00 */
[----:B------:R-:W-:Y:S01]  /*5370*/  IMAD.U32 R4, RZ, RZ, UR8 ;  /* 0x00000008ff047e24 */ /* 0x000fe2000f8e00ff */
[----:B--2---:R-:W-:Y:S01]  /*5380*/  MOV R7, UR7 ;  /* 0x0000000700077c02 */ /* 0x004fe20008000f00 */
[----:B------:R-:W-:Y:S01]  /*5390*/  IMAD.U32 R6, RZ, RZ, UR6 ;  /* 0x00000006ff067e24 */ /* 0x000fe2000f8e00ff */
[----:B----4-:R-:W-:Y:S01]  /*53a0*/  MOV R11, UR5 ;  /* 0x00000005000b7c02 */ /* 0x010fe20008000f00 */
[----:B------:R-:W-:Y:S02]  /*53b0*/  IMAD.U32 R10, RZ, RZ, UR4 ;  /* 0x00000004ff0a7e24 */ /* 0x000fe4000f8e00ff */
[----:B------:R-:W-:Y:S07]  /*53c0*/  LEPC R20, `(.L_x_89) ;  /* 0x000000001014794e */ /* 0x000fee0000000000 */
[----:B---3-5:R-:W-:Y:S05]  /*53d0*/  CALL.ABS.NOINC R2 ;  /* 0x0000000002007343 */ /* 0x028fea0003c00000 */
.L_x_89:
[----:B------:R-:W-:Y:S01]  /*53e0*/  LOP3.LUT P0, RZ, R109, 0x1b0, RZ, 0xc0, !PT ;  /* 0x000001b06dff7812 */ /* 0x000fe2000780c0ff */
[----:B------:R-:W-:Y:S11]  /*53f0*/  BSSY.RECONVERGENT B6, `(.L_x_90) ;  /* 0x0000013000067945 */ /* 0x000ff60003800200 */
[----:B------:R-:W-:Y:S01]  /*5400*/  @!UPT UIADD3 URZ, UPT, UPT, URZ, URZ, URZ ;  /* 0x000000fffffff290 */ /* 0x000fe2000fffe0ff */
[----:B------:R-:W-:Y:S05]  /*5410*/  @!P0 BRA `(.L_x_91) ;  /* 0x0000000000408947 */ /* 0x000fea0003800000 */
        /* <DEDUP_REMOVED lines=16> */
.L_x_91:
[----:B------:R-:W-:Y:S05]  /*5520*/  BSYNC.RECONVERGENT B6 ;  /* 0x0000000000067941 */ /* 0x000fea0003800200 */
.L_x_90:
[----:B------:R-:W-:Y:S01]  /*5530*/  ISETP.NE.U32.AND P3, PT, R86, RZ, PT ;  /* 0x000000ff5600720c */ /* 0x000fe20003f65070 */
[----:B------:R-:W-:Y:S01]  /*5540*/  UISETP.NE.AND UP1, UPT, UR44, URZ, UPT ;  /* 0x000000ff2c00728c */ /* 0x000fe2000bf25270 */
[----:B------:R-:W-:Y:S02]  /*5550*/  ISETP.NE.U32.AND P4, PT, R82, RZ, PT ;  /* 0x000000ff5200720c */ /* 0x000fe40003f85070 */
[----:B------:R-:W-:Y:S02]  /*5560*/  ISETP.NE.AND.EX P3, PT, R87, RZ, PT, P3 ;  /* 0x000000ff5700720c */ /* 0x000fe40003f65330 */
[----:B------:R-:W-:Y:S02]  /*5570*/  PLOP3.LUT P1, PT, PT, PT, PT, 0x8, 0x80 ;  /* 0x000000000080781c */ /* 0x000fe40003f2e170 */
[----:B------:R-:W-:Y:S02]  /*5580*/  PLOP3.LUT P0, PT, PT, PT, UP1, 0x80, 0x8 ;  /* 0x000000000008781c */ /* 0x000fe40003f0f018 */
[----:B------:R-:W-:Y:S02]  /*5590*/  ISETP.NE.AND.EX P4, PT, R83, RZ, PT, P4 ;  /* 0x000000ff5300720c */ /* 0x000fe40003f85340 */
[----:B------:R-:W1:Y:S09]  /*55a0*/  @UP1 LDCU.64 UR4, c[0x0][0x888] ;  /* 0x00011100ff0417ac */ /* 0x000e720008000a00 */
[----:B------:R-:W-:Y:S01]  /*55b0*/  @P0 PLOP3.LUT P1, PT, P3, PT, PT, 0x80, 0x8 ;  /* 0x000000000008081c */ /* 0x000fe20001f2f070 */
[----:B-1----:R-:W-:Y:S04]  /*55c0*/  @UP1 UISETP.NE.U32.AND UP0, UPT, UR4, URZ, UPT ;  /* 0x000000ff0400128c */ /* 0x002fe8000bf05070 */
[----:B------:R-:W-:Y:S04]  /*55d0*/  @UP1 UISETP.NE.AND.EX UP0, UPT, UR5, URZ, UPT, UP0 ;  /* 0x000000ff0500128c */ /* 0x000fe8000bf05300 */
[----:B------:R-:W-:Y:S01]  /*55e0*/  @UP1 USEL UR4, URZ, 0xffffffff, UP0 ;  /* 0xffffffffff041887 */ /* 0x000fe20008000000 */
[----:B------:R-:W-:Y:S11]  /*55f0*/  @!P3 BRA `(.L_x_92) ;  /* 0x00000000002cb947 */ /* 0x000ff60003800000 */
[----:B------:R-:W-:Y:S01]  /*5600*/  ISETP.NE.U32.AND P2, PT, R84, RZ, PT ;  /* 0x000000ff5400720c */ /* 0x000fe20003f45070 */
[----:B------:R-:W-:Y:S03]  /*5610*/  IMAD.MOV.U32 R96, RZ, RZ, 0x1 ;  /* 0x00000001ff607424 */ /* 0x000fe600078e00ff */
[----:B------:R-:W-:Y:S11]  /*5620*/  ISETP.NE.AND.EX P2, PT, R85, RZ, PT, P2 ;  /* 0x000000ff5500720c */ /* 0x000ff60003f45320 */
[----:B------:R-:W-:Y:S02]  /*5630*/  @!UPT UIADD3 URZ, UPT, UPT, URZ, URZ, URZ ;  /* 0x000000fffffff290 */ /* 0x000fe4000fffe0ff */
[----:B------:R-:W1:Y:S01]  /*5640*/  @P2 LDC.64 R2, c[0x0][0x888] ;  /* 0x00022200ff022b82 */ /* 0x000e620000000a00 */
[----:B------:R-:W-:Y:S04]  /*5650*/  @P2 IMAD R0, R86, UR36, RZ ;  /* 0x0000002456002c24 */ /* 0x000fe8000f8e02ff */
[----:B-1----:R-:W-:Y:S04]  /*5660*/  @P2 IMAD.WIDE R2, R0, 0x4, R2 ;  /* 0x0000000400022825 */ /* 0x002fe800078e0202 */
[----:B------:R-:W-:Y:S01]  /*5670*/  HFMA2 R0, -RZ, RZ, 0, 5.9604644775390625e-08 ;  /* 0x00000001ff007431 */ /* 0x000fe200000001ff */
[----:B-----5:R1:W5:Y:S04]  /*5680*/  @P2 LDG.E R49, desc[UR40][R2.64] ;  /* 0x0000002802312981 */ /* 0x020368000c1e1900 */
[----:B------:R-:W-:Y:S01]  /*5690*/  @!P2 PRMT R96, R0, 0x7610, R96 ;  /* 0x000076100060a816 */ /* 0x000fe20000000060 */
[----:B-1----:R-:W2:Y:S06]  /*56a0*/  @!P2 LDC R49, c[0x0][0x880] ;  /* 0x00022000ff31ab82 */ /* 0x002eac0000000800 */
.L_x_92:
[----:B------:R-:W-:Y:S05]  /*56b0*/  @!P4 BRA `(.L_x_93) ;  /* 0x000000000020c947 */ /* 0x000fea0003800000 */
[----:B------:R-:W-:Y:S04]  /*56c0*/  ISETP.NE.U32.AND P2, PT, R80, RZ, PT ;  /* 0x000000ff5000720c */ /* 0x000fe80003f45070 */
[----:B------:R-:W-:Y:S11]  /*56d0*/  ISETP.NE.AND.EX P2, PT, R81, RZ, PT, P2 ;  /* 0x000000ff5100720c */ /* 0x000ff60003f45320 */
[----:B------:R-:W-:Y:S02]  /*56e0*/  @!UPT UIADD3 URZ, UPT, UPT, URZ, URZ, URZ ;  /* 0x000000fffffff290 */ /* 0x000fe4000fffe0ff */
[----:B------:R-:W1:Y:S01]  /*56f0*/  @P2 LDC.64 R2, c[0x0][0x8a8] ;  /* 0x00022a00ff022b82 */ /* 0x000e620000000a00 */
[----:B------:R-:W-:Y:S04]  /*5700*/  @P2 IMAD R0, R82, UR36, RZ ;  /* 0x0000002452002c24 */ /* 0x000fe8000f8e02ff */
[----:B-1----:R-:W-:Y:S05]  /*5710*/  @P2 IMAD.WIDE R2, R0, 0x4, R2 ;  /* 0x0000000400022825 */ /* 0x002fea00078e0202 */
[----:B-----5:R1:W5:Y:S02]  /*5720*/  @P2 LDG.E R47, desc[UR40][R2.64] ;  /* 0x00000028022f2981 */ /* 0x020364000c1e1900 */
[----:B-1----:R-:W3:Y:S02]  /*5730*/  @!P2 LDC R47, c[0x0][0x8a0] ;  /* 0x00022800ff2fab82 */ /* 0x002ee40000000800 */
.L_x_93:
[----:B--2--5:R-:W-:Y:S01]  /*5740*/  @P0 FSETP.NEU.AND P4, PT, R49, RZ, PT ;  /* 0x000000ff3100020b */ /* 0x024fe20003f8d000 */
[----:B------:R-:W-:Y:S01]  /*5750*/  IMAD.U32 R0, RZ, RZ, UR4 ;  /* 0x00000004ff007e24 */ /* 0x000fe2000f8e00ff */
[----:B------:R-:W-:Y:S01]  /*5760*/  @P0 LOP3.LUT P2, RZ, R96, 0xff, RZ, 0xc0, !PT ;  /* 0x000000ff60ff0812 */ /* 0x000fe2000784c0ff */
[----:B------:R-:W-:Y:S01]  /*5770*/  BSSY B1, `(.L_x_94) ;  /* 0x0000039000017945 */ /* 0x000fe20003800000 */
[----:B------:R-:W-:Y:S02]  /*5780*/  @P0 SEL R9, RZ, 0xffffffff, P4 ;  /* 0xffffffffff090807 */ /* 0x000fe40002000000 */
[----:B------:R-:W-:Y:S02]  /*5790*/  CS2R R54, SRZ ;  /* 0x0000000000367805 */ /* 0x000fe4000001ff00 */
[----:B------:R-:W-:Y:S02]  /*57a0*/  LEA R92, R44, UR43, 0x3 ;  /* 0x0000002b2c5c7c11 */ /* 0x000fe4000f8e18ff */
[----:B------:R-:W-:Y:S02]  /*57b0*/  CS2R R52, SRZ ;  /* 0x0000000000347805 */ /* 0x000fe4000001ff00 */
[----:B------:R-:W-:Y:S02]  /*57c0*/  @P1 SEL R9, R0, R9, !P2 ;  /* 0x0000000900091207 */ /* 0x000fe40005000000 */
[----:B------:R-:W-:Y:S02]  /*57d0*/  CS2R R58, SRZ ;  /* 0x00000000003a7805 */ /* 0x000fe4000001ff00 */
[----:B------:R-:W-:Y:S02]  /*57e0*/  SHF.L.U32 R7, R108, 0x1f, RZ ;  /* 0x0000001f6c077819 */ /* 0x000fe400000006ff */
[----:B------:R-:W-:Y:S02]  /*57f0*/  CS2R R56, SRZ ;  /* 0x0000000000387805 */ /* 0x000fe4000001ff00 */
[----:B------:R-:W-:Y:S02]  /*5800*/  @P0 LOP3.LUT R9, R9, 0x1, RZ, 0xc0, !PT ;  /* 0x0000000109090812 */ /* 0x000fe400078ec0ff */
[C---:B------:R-:W-:Y:S02]  /*5810*/  LEA.HI R5, R44.reuse, R44, RZ, 0x1 ;  /* 0x0000002c2c057211 */ /* 0x040fe400078f08ff */
[----:B------:R-:W-:Y:S02]  /*5820*/  ISETP.NE.U32.OR P1, PT, R9, 0x1, !P0 ;  /* 0x000000010900780c */ /* 0x000fe40004725470 */
[----:B------:R-:W-:Y:S01]  /*5830*/  PLOP3.LUT P5, PT, PT, PT, PT, 0x8, 0x80 ;  /* 0x000000000080781c */ /* 0x000fe20003fae170 */
[C---:B------:R-:W-:Y:S01]  /*5840*/  IMAD.SHL.U32 R3, R5.reuse, 0x20, RZ ;  /* 0x0000002005037824 */ /* 0x040fe200078e00ff */
[----:B------:R-:W-:Y:S04]  /*5850*/  LOP3.LUT R5, R5, 0xffe, RZ, 0xc0, !PT ;  /* 0x00000ffe05057812 */ /* 0x000fe800078ec0ff */
[----:B------:R-:W-:Y:S01]  /*5860*/  LOP3.LUT R3, R3, 0xffffffc0, RZ, 0xc0, !PT ;  /* 0xffffffc003037812 */ /* 0x000fe200078ec0ff */
[----:B------:R-:W-:Y:S04]  /*5870*/  IMAD.IADD R32, R44, 0x1, -R5 ;  /* 0x000000012c207824 */ /* 0x000fe800078e0a05 */
[----:B------:R-:W-:Y:S01]  /*5880*/  @P1 SHF.L.U32 R2, R106, 0x1f, RZ ;  /* 0x0000001f6a021819 */ /* 0x000fe200000006ff */
[----:B------:R-:W-:Y:S03]  /*5890*/  IMAD.IADD R3, R46, 0x1, R3 ;  /* 0x000000012e037824 */ /* 0x000fe600078e0203 */
[----:B------:R-:W1:Y:S01]  /*58a0*/  @P1 SYNCS.PHASECHK.TRANS64.TRYWAIT P0, [UR43+0xd0], R2 ;  /* 0x0000d002ff0015a7 */ /* 0x000e62000800112b */
[----:B------:R-:W-:Y:S01]  /*58b0*/  IMAD R32, R32, 0x100000, R3 ;  /* 0x0010000020207824 */ /* 0x000fe200078e0203 */
[----:B------:R2:W4:Y:S01]  /*58c0*/  SYNCS.PHASECHK.TRANS64.TRYWAIT P4, [R92+URZ+0x110], R7 ;  /* 0x000110075c0075a7 */ /* 0x00052200080811ff */
[----:B-1----:R-:W-:Y:S01]  /*58d0*/  @P1 PLOP3.LUT P5, PT, P0, PT, PT, 0x8, 0x80 ;  /* 0x000000000080181c */ /* 0x002fe200007ae170 */
[----:B------:R-:W-:Y:S01]  /*58e0*/  @!UPT UIADD3 URZ, UPT, UPT, URZ, URZ, URZ ;  /* 0x000000fffffff290 */ /* 0x000fe2000fffe0ff */
[----:B--2---:R-:W-:Y:S11]  /*58f0*/  @!P1 BRA `(.L_x_95) ;  /* 0x0000000000809947 */ /* 0x004ff60003800000 */
[----:B------:R-:W-:Y:S01]  /*5900*/  ISETP.NE.U32.AND P0, PT, RZ, UR38, PT ;  /* 0x00000026ff007c0c */ /* 0x000fe2000bf05070 */
[----:B------:R-:W-:Y:S01]  /*5910*/  BSSY B0, `(.L_x_96) ;  /* 0x0000012000007945 */ /* 0x000fe20003800000 */
[----:B------:R-:W-:Y:S02]  /*5920*/  FSETP.NEU.AND P2, PT, R49, RZ, PT ;  /* 0x000000ff3100720b */ /* 0x000fe40003f4d000 */
[----:B------:R-:W-:Y:S02]  /*5930*/  CS2R R58, SRZ ;  /* 0x00000000003a7805 */ /* 0x000fe4000001ff00 */
[----:B------:R-:W-:Y:S02]  /*5940*/  ISETP.NE.AND.EX P0, PT, RZ, UR39, PT, P0 ;  /* 0x00000027ff007c0c */ /* 0x000fe4000bf05300 */
[----:B------:R-:W-:Y:S02]  /*5950*/  CS2R R56, SRZ ;  /* 0x0000000000387805 */ /* 0x000fe4000001ff00 */
[----:B------:R-:W-:Y:S02]  /*5960*/  LOP3.LUT P1, RZ, R96, 0xff, RZ, 0xc0, !PT ;  /* 0x000000ff60ff7812 */ /* 0x000fe4000782c0ff */
[----:B------:R-:W-:Y:S02]  /*5970*/  CS2R R54, SRZ ;  /* 0x0000000000367805 */ /* 0x000fe4000001ff00 */
[----:B------:R-:W-:Y:S02]  /*5980*/  SEL R0, RZ, 0xffffffff, P2 ;  /* 0xffffffffff007807 */ /* 0x000fe40001000000 */
[----:B------:R-:W-:Y:S02]  /*5990*/  CS2R R52, SRZ ;  /* 0x0000000000347805 */ /* 0x000fe4000001ff00 */
[----:B------:R-:W-:Y:S04]  /*59a0*/  SEL R3, RZ, 0xffffffff, P0 ;  /* 0xffffffffff037807 */ /* 0x000fe80000000000 */
[----:B------:R-:W-:Y:S04]  /*59b0*/  @P3 SEL R0, R3, R0, !P1 ;  /* 0x0000000003003207 */ /* 0x000fe80004800000 */
[----:B------:R-:W-:Y:S04]  /*59c0*/  LOP3.LUT R0, R0, 0x1, RZ, 0xc0, !PT ;  /* 0x0000000100007812 */ /* 0x000fe800078ec0ff */
[----:B------:R-:W-:Y:S01]  /*59d0*/  ISETP.NE.U32.AND P0, PT, R0, 0x1, PT ;  /* 0x000000010000780c */ /* 0x000fe20003f05070 */
[----:B------:R-:W-:Y:S01]  /*59e0*/  @!UPT UIADD3 URZ, UPT, UPT, URZ, URZ, URZ ;  /* 0x000000fffffff290 */ /* 0x000fe2000fffe0ff */
[----:B------:R-:W-:Y:S11]  /*59f0*/  @!P5 BRA `(.L_x_97) ;  /* 0x00000000000cd947 */ /* 0x000ff60003800000 */
[----:B------:R-:W-:Y:S04]  /*5a00*/  SHF.L.U32 R3, R106, 0x1f, RZ ;  /* 0x0000001f6a037819 */ /* 0x000fe800000006ff */
[----:B------:R-:W1:Y:S02]  /*5a10*/  SYNCS.PHASECHK.TRANS64.TRYWAIT P1, [UR43+0xd0], R3 ;  /* 0x0000d003ff0075a7 */ /* 0x000e64000802112b */
[----:B-1----:R-:W-:Y:S05]  /*5a20*/  @!P1 BRA `(.L_x_98) ;  /* 0x00000018002c9947 */ /* 0x002fea0003800000 */
.L_x_97:
[----:B------:R-:W-:Y:S05]  /*5a30*/  BSYNC B0 ;  /* 0x0000000000007941 */ /* 0x000fea0003800000 */
.L_x_96:
[----:B------:R2:W1:Y:S01]  /*5a40*/  @P0 LDS.128 R56, [R103+UR43+0x200] ;  /* 0x0002002b67380984 */ /* 0x0004620008000c00 */
[----:B------:R-:W-:Y:S01]  /*5a50*/  UIADD3 UR4, UPT, UPT, UR43, 0xd8, URZ ;  /* 0x000000d82b047890 */ /* 0x000fe2000fffe0ff */
[----:B------:R-:W-:Y:S02]  /*5a60*/  LOP3.LUT R106, R106, 0x1, RZ, 0x3c, !PT ;  /* 0x000000016a6a7812 */ /* 0x000fe400078e3cff */
[----:B------:R2:W1:Y:S01]  /*5a70*/  @P0 LDS.128 R52, [R102+0x10] ;  /* 0x0000100066340984 */ /* 0x0004620000000c00 */
[----:B------:R-:W-:Y:S01]  /*5a80*/  UPRMT UR4, UR37, 0x654, UR4 ;  /* 0x0000065425047896 */ /* 0x000fe20008000004 */
[----:B------:R-:W-:Y:S01]  /*5a90*/  @!PT LDS RZ, [RZ] ;  /* 0x00000000fffff984 */ /* 0x000fe20000000800 */
[----:B------:R-:W-:Y:S01]  /*5aa0*/  @!PT LDS RZ, [RZ] ;  /* 0x00000000fffff984 */ /* 0x000fe20000000800 */
[----:B------:R-:W-:Y:S01]  /*5ab0*/  @!PT LDS RZ, [RZ] ;  /* 0x00000000fffff984 */ /* 0x000fe20000000800 */
[----:B------:R-:W-:Y:S01]  /*5ac0*/  @!PT LDS RZ, [RZ] ;  /* 0x00000000fffff984 */ /* 0x000fe20000000800 */
[----:B------:R5:W-:Y:S06]  /*5ad0*/  MEMBAR.ALL.CTA ;  /* 0x0000000000007992 */ /* 0x000bec0000008000 */
[----:B-----5:R-:W5:Y:S02]  /*5ae0*/  FENCE.VIEW.ASYNC.S ;  /* 0x00000000000073c6 */ /* 0x020f640000000000 */
[----:B-----5:R-:W-:Y:S03]  /*5af0*/  SYNCS.ARRIVE.TRANS64.RED.A1T0 RZ, [UR4], RZ ;  /* 0x000000ffffff79a7 */ /* 0x020fe60008100404 */
.L_x_95:
[----:B------:R-:W-:Y:S05]  /*5b00*/  BSYNC B1 ;  /* 0x0000000000017941 */ /* 0x000fea0003800000 */
.L_x_94:
[----:B-1----:R-:W-:Y:S04]  /*5b10*/  SHF.R.U32.HI R3, RZ, 0x15, R32 ;  /* 0x00000015ff037819 */ /* 0x002fe80000011620 */
[----:B------:R-:W-:Y:S01]  /*5b20*/  LOP3.LUT P0, RZ, R3, 0x3, R104, 0x48, !PT ;  /* 0x0000000303ff7812 */ /* 0x000fe20007804868 */
[----:B------:R-:W-:Y:S01]  /*5b30*/  @!UPT UIADD3 URZ, UPT, UPT, URZ, URZ, URZ ;  /* 0x000000fffffff290 */ /* 0x000fe2000fffe0ff */
[----:B----4-:R-:W-:Y:S11]  /*5b40*/  @P4 BRA `(.L_x_99) ;  /* 0x0000000000084947 */ /* 0x010ff60003800000 */
[----:B------:R-:W1:Y:S02]  /*5b50*/  SYNCS.PHASECHK.TRANS64.TRYWAIT P1, [R92+URZ+0x110], R7 ;  /* 0x000110075c0075a7 */ /* 0x000e6400080211ff */
[----:B-1----:R-:W-:Y:S05]  /*5b60*/  @!P1 BRA `(.L_x_100) ;  /* 0x0000001400f49947 */ /* 0x002fea0003800000 */
.L_x_99:
[----:B------:R-:W-:Y:S05]  /*5b70*/  @!P0 BRA `(.L_x_101) ;  /* 0x0000000000408947 */ /* 0x000fea0003800000 */
[----:B------:R-:W4:Y:S01]  /*5b80*/  LDCU.64 UR8, c[0x4][0x70] ;  /* 0x01000e00ff0877ac */ /* 0x000f220008000a00 */
[----:B------:R-:W-:Y:S01]  /*5b90*/  MOV R3, 0x0 ;  /* 0x0000000000037802 */ /* 0x000fe20000000f00 */
[----:B------:R-:W-:Y:S02]  /*5ba0*/  HFMA2 R12, -RZ, RZ, 0, 5.9604644775390625e-08 ;  /* 0x00000001ff0c7431 */ /* 0x000fe400000001ff */
[----:B------:R-:W-:Y:S02]  /*5bb0*/  IMAD.MOV.U32 R8, RZ, RZ, 0x192 ;  /* 0x00000192ff087424 */ /* 0x000fe400078e00ff */
[----:B------:R-:W-:Y:S01]  /*5bc0*/  IMAD.MOV.U32 R13, RZ, RZ, RZ ;  /* 0x000000ffff0d7224 */ /* 0x000fe200078e00ff */
[----:B------:R-:W1:Y:S01]  /*5bd0*/  LDCU.64 UR6, c[0x4][0x78] ;  /* 0x01000f00ff0677ac */ /* 0x000e620008000a00 */
[----:B------:R-:W2:Y:S01]  /*5be0*/  LDC.64 R2, c[0x4][R3] ;  /* 0x0100000003027b82 */ /* 0x000ea20000000a00 */
[----:B------:R-:W5:Y:S01]  /*5bf0*/  LDCU.64 UR4, c[0x4][0x10] ;  /* 0x01000200ff0477ac */ /* 0x000f620008000a00 */
[----:B----4-:R-:W-:Y:S01]  /*5c00*/  MOV R5, UR9 ;  /* 0x0000000900057c02 */ /* 0x010fe20008000f00 */
[----:B------:R-:W-:Y:S01]  /*5c10*/  IMAD.U32 R4, RZ, RZ, UR8 ;  /* 0x00000008ff047e24 */ /* 0x000fe2000f8e00ff */
[----:B-1----:R-:W-:Y:S01]  /*5c20*/  MOV R7, UR7 ;  /* 0x0000000700077c02 */ /* 0x002fe20008000f00 */
[----:B------:R-:W-:Y:S01]  /*5c30*/  IMAD.U32 R6, RZ, RZ, UR6 ;  /* 0x00000006ff067e24 */ /* 0x000fe2000f8e00ff */
[----:B-----5:R-:W-:Y:S01]  /*5c40*/  MOV R11, UR5 ;  /* 0x00000005000b7c02 */ /* 0x020fe20008000f00 */
[----:B------:R-:W-:Y:S02]  /*5c50*/  IMAD.U32 R10, RZ, RZ, UR4 ;  /* 0x00000004ff0a7e24 */ /* 0x000fe4000f8e00ff */
[----:B------:R-:W-:Y:S07]  /*5c60*/  LEPC R20, `(.L_x_101) ;  /* 0x000000001014794e */ /* 0x000fee0000000000 */
[----:B--23--:R-:W-:Y:S05]  /*5c70*/  CALL.ABS.NOINC R2 ;  /* 0x0000000002007343 */ /* 0x00cfea0003c00000 */
.L_x_101:
[----:B------:R-:W-:Y:S01]  /*5c80*/  LOP3.LUT P0, RZ, R101, 0x60, RZ, 0xc0, !PT ;  /* 0x0000006065ff7812 */ /* 0x000fe2000780c0ff */
[----:B------:R-:W-:Y:S05]  /*5c90*/  WARPSYNC.ALL ;  /* 0x0000000000007948 */ /* 0x000fea0003800000 */
[----:B------:R-:W-:Y:S01]  /*5ca0*/  R2UR UR4, R32 ;  /* 0x00000000200472ca */ /* 0x000fe200000e0000 */
[----:B------:R-:W-:Y:S01]  /*5cb0*/  BSSY.RECONVERGENT B0, `(.L_x_102) ;  /* 0x00000a0000007945 */ /* 0x000fe20003800200 */
[-C--:B------:R-:W-:Y:S02]  /*5cc0*/  F2FP.F16.E5M2.UNPACK_B R50, R56.reuse ;  /* 0x00000038ff32723e */ /* 0x080fe400020004ff */
[----:B------:R-:W-:Y:S02]  /*5cd0*/  F2FP.F16.E5M2.UNPACK_B R63, R56.H1 ;  /* 0x00000038ff3f723e */ /* 0x000fe400030004ff */
[-C--:B------:R-:W-:Y:S01]  /*5ce0*/  F2FP.F16.E5M2.UNPACK_B R56, R57.reuse ;  /* 0x00000039ff38723e */ /* 0x080fe200020004ff */
[--C-:B------:R-:W-:Y:S01]  /*5cf0*/  HADD2.F32 R48, -RZ, R50.reuse.H0_H0 ;  /* 0x20000032ff307230 */ /* 0x100fe20000004100 */
[----:B------:R-:W-:Y:S01]  /*5d00*/  F2FP.F16.E5M2.UNPACK_B R57, R57.H1 ;  /* 0x00000039ff39723e */ /* 0x000fe200030004ff */
[----:B------:R-:W-:Y:S01]  /*5d10*/  HADD2.F32 R50, -RZ, R50.H1_H1 ;  /* 0x30000032ff327230 */ /* 0x000fe20000004100 */
[-C--:B------:R-:W-:Y:S01]  /*5d20*/  F2FP.F16.E5M2.UNPACK_B R66, R52.reuse ;  /* 0x00000034ff42723e */ /* 0x080fe200020004ff */
[--C-:B------:R-:W-:Y:S01]  /*5d30*/  HADD2.F32 R51, -RZ, R63.reuse.H0_H0 ;  /* 0x2000003fff337230 */ /* 0x100fe20000004100 */
[----:B------:R-:W-:Y:S01]  /*5d40*/  F2FP.F16.E5M2.UNPACK_B R68, R52.H1 ;  /* 0x00000034ff44723e */ /* 0x000fe200030004ff */
[----:B-1----:R-:W-:Y:S01]  /*5d50*/  LDTM.16dp32bit_t0_t15.x32 R4, tmem[UR4] ;  /* 0x00000004000479ee */ /* 0x002fe20008a80000 */
[----:B------:R-:W3:Y:S01]  /*5d60*/  LDTM.16dp32bit_t16_t31.x32 R4, tmem[UR4+0x20] ;  /* 0x00002004000479ee */ /* 0x000ee20008aa0000 */
[----:B------:R-:W-:Y:S01]  /*5d70*/  NOP ;  /* 0x0000000000007918 */ /* 0x000fe20000000000 */
[----:B------:R-:W-:Y:S01]  /*5d80*/  R2UR UR5, R92 ;  /* 0x000000005c0572ca */ /* 0x000fe200000e0000 */
[--C-:B------:R-:W-:Y:S01]  /*5d90*/  HADD2.F32 R65, -RZ, R66.reuse.H0_H0 ;  /* 0x20000042ff417230 */ /* 0x100fe20000004100 */
[----:B------:R-:W-:Y:S01]  /*5da0*/  F2FP.F16.E5M2.UNPACK_B R61, R58 ;  /* 0x0000003aff3d723e */ /* 0x000fe200020004ff */
[----:B------:R-:W-:Y:S01]  /*5db0*/  HADD2.F32 R67, -RZ, R66.H1_H1 ;  /* 0x30000042ff437230 */ /* 0x000fe20000004100 */
[-C--:B------:R-:W-:Y:S01]  /*5dc0*/  F2FP.F16.E5M2.UNPACK_B R70, R53.reuse ;  /* 0x00000035ff46723e */ /* 0x080fe200020004ff */
[----:B------:R-:W-:Y:S01]  /*5dd0*/  HADD2.F32 R52, -RZ, R63.H1_H1 ;  /* 0x3000003fff347230 */ /* 0x000fe20000004100 */
[----:B------:R-:W-:Y:S01]  /*5de0*/  F2FP.F16.E5M2.UNPACK_B R72, R53.H1 ;  /* 0x00000035ff48723e */ /* 0x000fe200030004ff */
[----:B------:R-:W-:Y:S01]  /*5df0*/  HADD2.F32 R53, -RZ, R56.H0_H0 ;  /* 0x20000038ff357230 */ /* 0x000fe20000004100 */
[-C--:B------:R-:W-:Y:S01]  /*5e00*/  F2FP.F16.E5M2.UNPACK_B R74, R54.reuse ;  /* 0x00000036ff4a723e */ /* 0x080fe200020004ff */
[----:B------:R-:W-:Y:S01]  /*5e10*/  HADD2.F32 R69, -RZ, R70.H0_H0 ;  /* 0x20000046ff457230 */ /* 0x000fe20000004100 */
[----:B------:R-:W-:Y:S01]  /*5e20*/  F2FP.F16.E5M2.UNPACK_B R76, R54.H1 ;  /* 0x00000036ff4c723e */ /* 0x000fe200030004ff */
[----:B------:R-:W-:Y:S01]  /*5e30*/  HADD2.F32 R54, -RZ, R56.H1_H1 ;  /* 0x30000038ff367230 */ /* 0x000fe20000004100 */
[----:B------:R-:W-:Y:S01]  /*5e40*/  F2FP.F16.E5M2.UNPACK_B R60, R58.H1 ;  /* 0x0000003aff3c723e */ /* 0x000fe200030004ff */
[----:B------:R-:W-:Y:S01]  /*5e50*/  UIADD3 UR5, UPT, UPT, UR5, 0x130, URZ ;  /* 0x0000013005057890 */ /* 0x000fe2000fffe0ff */
[----:B------:R-:W-:Y:S01]  /*5e60*/  HADD2.F32 R58, -RZ, R61.H1_H1 ;  /* 0x3000003dff3a7230 */ /* 0x000fe20000004100 */
[----:B------:R-:W-:Y:S01]  /*5e70*/  F2FP.F16.E5M2.UNPACK_B R77, R55 ;  /* 0x00000037ff4d723e */ /* 0x000fe200020004ff */
[----:B------:R-:W-:Y:S01]  /*5e80*/  HADD2.F32 R70, -RZ, R70.H1_H1 ;  /* 0x30000046ff467230 */ /* 0x000fe20000004100 */
[----:B------:R-:W-:Y:S01]  /*5e90*/  UPRMT UR5, UR37, 0x654, UR5 ;  /* 0x0000065425057896 */ /* 0x000fe20008000005 */
[--C-:B------:R-:W-:Y:S01]  /*5ea0*/  HADD2.F32 R73, -RZ, R74.reuse.H0_H0 ;  /* 0x2000004aff497230 */ /* 0x100fe20000004100 */
[----:B------:R-:W-:Y:S01]  /*5eb0*/  F2FP.F16.E5M2.UNPACK_B R62, R59 ;  /* 0x0000003bff3e723e */ /* 0x000fe200020004ff */
[----:B------:R-:W-:Y:S01]  /*5ec0*/  HADD2.F32 R74, -RZ, R74.H1_H1 ;  /* 0x3000004aff4a7230 */ /* 0x000fe20000004100 */
[----:B------:R-:W-:Y:S01]  /*5ed0*/  F2FP.F16.E5M2.UNPACK_B R78, R55.H1 ;  /* 0x00000037ff4e723e */ /* 0x000fe200030004ff */
[C---:B---3--:R-:W-:Y:S01]  /*5ee0*/  FMUL R4, R47.reuse, R4 ;  /* 0x000000042f047220 */ /* 0x048fe20000400000 */
[C---:B------:R-:W-:Y:S01]  /*5ef0*/  FMUL R5, R47.reuse, R5 ;  /* 0x000000052f057220 */ /* 0x040fe20000400000 */
[C---:B------:R-:W-:Y:S01]  /*5f00*/  FMUL R8, R47.reuse, R8 ;  /* 0x000000082f087220 */ /* 0x040fe20000400000 */
[----:B------:R-:W-:Y:S01]  /*5f10*/  FMUL R9, R47, R9 ;  /* 0x000000092f097220 */ /* 0x000fe20000400000 */
[----:B------:R-:W-:Y:S01]  /*5f20*/  SYNCS.ARRIVE.TRANS64.RED.A1T0 RZ, [UR5], RZ ;  /* 0x000000ffffff79a7 */ /* 0x000fe20008100405 */
[C---:B------:R-:W-:Y:S01]  /*5f30*/  FFMA R4, R49.reuse, R48, R4 ;  /* 0x0000003031047223 */ /* 0x040fe20000000004 */
[----:B------:R-:W-:Y:S01]  /*5f40*/  FFMA R5, R49, R50, R5 ;  /* 0x0000003231057223 */ /* 0x000fe20000000005 */
[C---:B------:R-:W-:Y:S01]  /*5f50*/  FMUL R12, R47.reuse, R12 ;  /* 0x0000000c2f0c7220 */ /* 0x040fe20000400000 */
        /* <DEDUP_REMOVED lines=9> */
[----:B------:R-:W-:Y:S02]  /*5ff0*/  HADD2.F32 R48, -RZ, R77.H1_H1 ;  /* 0x3000004dff307230 */ /* 0x000fe40000004100 */
[C---:B------:R-:W-:Y:S01]  /*6000*/  FMUL R28, R47.reuse, R32 ;  /* 0x000000202f1c7220 */ /* 0x040fe20000400000 */
[C---:B------:R-:W-:Y:S01]  /*6010*/  FMUL R29, R47.reuse, R33 ;  /* 0x000000212f1d7220 */ /* 0x040fe20000400000 */
[C---:B------:R-:W-:Y:S01]  /*6020*/  FMUL R6, R47.reuse, R6 ;  /* 0x000000062f067220 */ /* 0x040fe20000400000 */
[C---:B------:R-:W-:Y:S01]  /*6030*/  FMUL R7, R47.reuse, R7 ;  /* 0x000000072f077220 */ /* 0x040fe20000400000 */
[--C-:B------:R-:W-:Y:S02]  /*6040*/  HADD2.F32 R55, -RZ, R57.reuse.H0_H0 ;  /* 0x20000039ff377230 */ /* 0x100fe40000004100 */
[----:B------:R-:W-:Y:S01]  /*6050*/  FMUL R10, R47, R10 ;  /* 0x0000000a2f0a7220 */ /* 0x000fe20000400000 */
[C---:B------:R-:W-:Y:S01]  /*6060*/  FFMA R6, R49.reuse, R51, R6 ;  /* 0x0000003331067223 */ /* 0x040fe20000000006 */
[----:B------:R-:W-:Y:S02]  /*6070*/  HADD2.F32 R56, -RZ, R57.H1_H1 ;  /* 0x30000039ff387230 */ /* 0x000fe40000004100 */
[C---:B------:R-:W-:Y:S01]  /*6080*/  FFMA R7, R49.reuse, R52, R7 ;  /* 0x0000003431077223 */ /* 0x040fe20000000007 */
[C---:B------:R-:W-:Y:S01]  /*6090*/  FFMA R8, R49.reuse, R53, R8 ;  /* 0x0000003531087223 */ /* 0x040fe20000000008 */
[C---:B------:R-:W-:Y:S01]  /*60a0*/  FFMA R9, R49.reuse, R54, R9 ;  /* 0x0000003631097223 */ /* 0x040fe20000000009 */
[----:B------:R-:W-:Y:S02]  /*60b0*/  HADD2.F32 R57, -RZ, R61.H0_H0 ;  /* 0x2000003dff397230 */ /* 0x000fe40000004100 */
[----:B------:R-:W-:Y:S01]  /*60c0*/  FFMA R10, R49, R55, R10 ;  /* 0x00000037310a7223 */ /* 0x000fe2000000000a */
[----:B------:R-:W-:Y:S01]  /*60d0*/  F2FP.SATFINITE.E5M2.F32.PACK_AB_MERGE_C R92, R7, R6, RZ ;  /* 0x00000006075c723e */ /* 0x000fe200048060ff */
[----:B------:R-:W-:Y:S02]  /*60e0*/  HADD2.F32 R61, -RZ, R62.H0_H0 ;  /* 0x2000003eff3d7230 */ /* 0x000fe40000004100 */
[----:B------:R-:W-:Y:S01]  /*60f0*/  FMUL R11, R47, R11 ;  /* 0x0000000b2f0b7220 */ /* 0x000fe20000400000 */
[----:B------:R-:W-:Y:S01]  /*6100*/  F2FP.F16.E5M2.UNPACK_B R64, R59.H1 ;  /* 0x0000003bff40723e */ /* 0x000fe200030004ff */
[----:B------:R-:W-:Y:S01]  /*6110*/  HADD2.F32 R59, -RZ, R60.H0_H0 ;  /* 0x2000003cff3b7230 */ /* 0x000fe20000004100 */
[----:B------:R-:W-:Y:S01]  /*6120*/  F2FP.SATFINITE.E5M2.F32.PACK_AB_MERGE_C R92, R5, R4, R92 ;  /* 0x00000004055c723e */ /* 0x000fe2000480605c */
[C---:B------:R-:W-:Y:S01]  /*6130*/  FFMA R11, R49.reuse, R56, R11 ;  /* 0x00000038310b7223 */ /* 0x040fe2000000000b */
[C---:B------:R-:W-:Y:S01]  /*6140*/  FFMA R12, R49.reuse, R57, R12 ;  /* 0x00000039310c7223 */ /* 0x040fe2000000000c */
[----:B------:R-:W-:Y:S01]  /*6150*/  FFMA R13, R49, R58, R13 ;  /* 0x0000003a310d7223 */ /* 0x000fe2000000000d */
[----:B------:R-:W-:Y:S02]  /*6160*/  HADD2.F32 R62, -RZ, R62.H1_H1 ;  /* 0x3000003eff3e7230 */ /* 0x000fe40000004100 */
[----:B------:R-:W-:Y:S01]  /*6170*/  FMUL R14, R47, R14 ;  /* 0x0000000e2f0e7220 */ /* 0x000fe20000400000 */
[----:B------:R-:W-:Y:S01]  /*6180*/  HADD2.F32 R60, -RZ, R60.H1_H1 ;  /* 0x3000003cff3c7230 */ /* 0x000fe20000004100 */
[----:B------:R-:W-:Y:S01]  /*6190*/  F2FP.SATFINITE.E5M2.F32.PACK_AB_MERGE_C R93, R11, R10, RZ ;  /* 0x0000000a0b5d723e */ /* 0x000fe200048060ff */
[----:B------:R-:W-:Y:S02]  /*61a0*/  HADD2.F32 R51, -RZ, R77.H0_H0 ;  /* 0x2000004dff337230 */ /* 0x000fe40000004100 */
[----:B------:R-:W-:Y:S01]  /*61b0*/  FFMA R14, R49, R59, R14 ;  /* 0x0000003b310e7223 */ /* 0x000fe2000000000e */
[----:B------:R-:W-:Y:S01]  /*61c0*/  FMUL R15, R47, R15 ;  /* 0x0000000f2f0f7220 */ /* 0x000fe20000400000 */
[--C-:B------:R-:W-:Y:S01]  /*61d0*/  HADD2.F32 R63, -RZ, R64.reuse.H0_H0 ;  /* 0x20000040ff3f7230 */ /* 0x100fe20000004100 */
[----:B------:R-:W-:Y:S01]  /*61e0*/  F2FP.SATFINITE.E5M2.F32.PACK_AB_MERGE_C R93, R9, R8, R93 ;  /* 0x00000008095d723e */ /* 0x000fe2000480605d */
[----:B------:R-:W-:Y:S02]  /*61f0*/  HADD2.F32 R64, -RZ, R64.H1_H1 ;  /* 0x30000040ff407230 */ /* 0x000fe40000004100 */
[C---:B------:R-:W-:Y:S01]  /*6200*/  FFMA R15, R49.reuse, R60, R15 ;  /* 0x0000003c310f7223 */ /* 0x040fe2000000000f */
[C---:B------:R-:W-:Y:S01]  /*6210*/  FFMA R16, R49.reuse, R61, R16 ;  /* 0x0000003d31107223 */ /* 0x040fe20000000010 */
[----:B------:R-:W-:Y:S01]  /*6220*/  FFMA R17, R49, R62, R17 ;  /* 0x0000003e31117223 */ /* 0x000fe20000000011 */
[C---:B------:R-:W-:Y:S01]  /*6230*/  FMUL R18, R47.reuse, R18 ;  /* 0x000000122f127220 */ /* 0x040fe20000400000 */
[C---:B------:R-:W-:Y:S01]  /*6240*/  FMUL R19, R47.reuse, R19 ;  /* 0x000000132f137220 */ /* 0x040fe20000400000 */
[--C-:B------:R-:W-:Y:S02]  /*6250*/  HADD2.F32 R66, -RZ, R68.reuse.H0_H0 ;  /* 0x20000044ff427230 */ /* 0x100fe40000004100 */
[----:B------:R-:W-:Y:S01]  /*6260*/  FMUL R3, R47, R22 ;  /* 0x000000162f037220 */ /* 0x000fe20000400000 */
[C---:B------:R-:W-:Y:S01]  /*6270*/  FFMA R18, R49.reuse, R63, R18 ;  /* 0x0000003f31127223 */ /* 0x040fe20000000012 */
[----:B------:R-:W-:Y:S02]  /*6280*/  HADD2.F32 R68, -RZ, R68.H1_H1 ;  /* 0x30000044ff447230 */ /* 0x000fe40000004100 */
[----:B------:R-:W-:Y:S01]  /*6290*/  FFMA R19, R49, R64, R19 ;  /* 0x0000004031137223 */ /* 0x000fe20000000013 */
[----:B------:R-:W-:Y:S01]  /*62a0*/  FMUL R23, R47, R23 ;  /* 0x000000172f177220 */ /* 0x000fe20000400000 */
[C---:B------:R-:W-:Y:S01]  /*62b0*/  FFMA R0, R49.reuse, R65, R0 ;  /* 0x0000004131007223 */ /* 0x040fe20000000000 */
[C---:B------:R-:W-:Y:S01]  /*62c0*/  FFMA R2, R49.reuse, R67, R2 ;  /* 0x0000004331027223 */ /* 0x040fe20000000002 */
[--C-:B------:R-:W-:Y:S02]  /*62d0*/  HADD2.F32 R71, -RZ, R72.reuse.H0_H0 ;  /* 0x20000048ff477230 */ /* 0x100fe40000004100 */
[----:B------:R-:W-:Y:S01]  /*62e0*/  FFMA R3, R49, R66, R3 ;  /* 0x0000004231037223 */ /* 0x000fe20000000003 */
[----:B------:R-:W-:Y:S02]  /*62f0*/  HADD2.F32 R72, -RZ, R72.H1_H1 ;  /* 0x30000048ff487230 */ /* 0x000fe40000004100 */
[----:B------:R-:W-:Y:S01]  /*6300*/  FMUL R22, R47, R26 ;  /* 0x0000001a2f167220 */ /* 0x000fe20000400000 */
        /* <DEDUP_REMOVED lines=18> */
[----:B------:R-:W-:Y:S01]  /*6430*/  F2FP.SATFINITE.E5M2.F32.PACK_AB_MERGE_C R94, R15, R14, RZ ;  /* 0x0000000e0f5e723e */ /* 0x000fe200048060ff */
[----:B------:R-:W-:Y:S01]  /*6440*/  FFMA R28, R49, R51, R28 ;  /* 0x00000033311c7223 */ /* 0x000fe2000000001c */
[----:B------:R-:W-:Y:S01]  /*6450*/  F2FP.SATFINITE.E5M2.F32.PACK_AB_MERGE_C R95, R19, R18, RZ ;  /* 0x00000012135f723e */ /* 0x000fe200048060ff */
[C---:B------:R-:W-:Y:S01]  /*6460*/  FFMA R29, R49.reuse, R48, R29 ;  /* 0x00000030311d7223 */ /* 0x040fe2000000001d */
[C---:B------:R-:W-:Y:S01]  /*6470*/  FFMA R30, R49.reuse, R77, R30 ;  /* 0x0000004d311e7223 */ /* 0x040fe2000000001e */
[----:B------:R-:W-:Y:S01]  /*6480*/  FFMA R35, R49, R50, R35 ;  /* 0x0000003231237223 */ /* 0x000fe20000000023 */
[----:B------:R-:W-:Y:S02]  /*6490*/  F2FP.SATFINITE.E5M2.F32.PACK_AB_MERGE_C R94, R13, R12, R94 ;  /* 0x0000000c0d5e723e */ /* 0x000fe4000480605e */
[----:B------:R-:W-:Y:S02]  /*64a0*/  F2FP.SATFINITE.E5M2.F32.PACK_AB_MERGE_C R95, R17, R16, R95 ;  /* 0x00000010115f723e */ /* 0x000fe4000480605f */
[----:B------:R-:W-:Y:S02]  /*64b0*/  F2FP.SATFINITE.E5M2.F32.PACK_AB_MERGE_C R113, R23, R3, RZ ;  /* 0x000000031771723e */ /* 0x000fe400048060ff */
[----:B------:R-:W-:Y:S01]  /*64c0*/  F2FP.SATFINITE.E5M2.F32.PACK_AB_MERGE_C R114, R27, R22, RZ ;  /* 0x000000161b72723e */ /* 0x000fe200048060ff */
[----:B------:R1:W-:Y:S01]  /*64d0*/  STS.128 [R103+UR43+0x1200], R92 ;  /* 0x0012005c67007988 */ /* 0x0003e20008000c2b */
[----:B------:R-:W-:Y:S02]  /*64e0*/  F2FP.SATFINITE.E5M2.F32.PACK_AB_MERGE_C R116, R31, R26, RZ ;  /* 0x0000001a1f74723e */ /* 0x000fe400048060ff */
[----:B------:R-:W-:Y:S02]  /*64f0*/  F2FP.SATFINITE.E5M2.F32.PACK_AB_MERGE_C R117, R35, R30, RZ ;  /* 0x0000001e2375723e */ /* 0x000fe400048060ff */
[----:B------:R-:W-:Y:S02]  /*6500*/  F2FP.SATFINITE.E5M2.F32.PACK_AB_MERGE_C R112, R2, R0, R113 ;  /* 0x000000000270723e */ /* 0x000fe40004806071 */
[----:B------:R-:W-:Y:S02]  /*6510*/  F2FP.SATFINITE.E5M2.F32.PACK_AB_MERGE_C R113, R21, R20, R114 ;  /* 0x000000141571723e */ /* 0x000fe40004806072 */
[----:B------:R-:W-:Y:S02]  /*6520*/  F2FP.SATFINITE.E5M2.F32.PACK_AB_MERGE_C R114, R25, R24, R116 ;  /* 0x000000181972723e */ /* 0x000fe40004806074 */
[----:B------:R-:W-:Y:S02]  /*6530*/  F2FP.SATFINITE.E5M2.F32.PACK_AB_MERGE_C R115, R29, R28, R117 ;  /* 0x0000001c1d73723e */ /* 0x000fe40004806075 */
[----:B------:R-:W-:Y:S03]  /*6540*/  IADD3 R116, PT, PT, R44, 0x1, RZ ;  /* 0x000000012c747810 */ /* 0x000fe60007ffe0ff */
[----:B------:R1:W-:Y:S01]  /*6550*/  STS.128 [R102+0x1010], R112 ;  /* 0x0010107066007388 */ /* 0x0003e20000000c00 */
[----:B------:R-:W-:Y:S01]  /*6560*/  @!PT LDS RZ, [RZ] ;  /* 0x00000000fffff984 */ /* 0x000fe20000000800 */
[----:B------:R-:W-:Y:S01]  /*6570*/  @!PT LDS RZ, [RZ] ;  /* 0x00000000fffff984 */ /* 0x000fe20000000800 */
[----:B------:R-:W-:Y:S01]  /*6580*/  @!PT LDS RZ, [RZ] ;  /* 0x00000000fffff984 */ /* 0x000fe20000000800 */
[----:B------:R-:W-:Y:S01]  /*6590*/  @!PT LDS RZ, [RZ] ;  /* 0x00000000fffff984 */ /* 0x000fe20000000800 */
[----:B------:R3:W-:Y:S07]  /*65a0*/  MEMBAR.ALL.CTA ;  /* 0x0000000000007992 */ /* 0x0007ee0000008000 */
[----:B---3--:R-:W3:Y:S02]  /*65b0*/  FENCE.VIEW.ASYNC.S ;  /* 0x00000000000073c6 */ /* 0x008ee40000000000 */
[----:B---3--:R-:W-:Y:S06]  /*65c0*/  BAR.SYNC.DEFER_BLOCKING 0x1, 0x80 ;  /* 0x0042000000007b1d */ /* 0x008fec0000010000 */
[----:B------:R-:W-:Y:S05]  /*65d0*/  @P0 BRA `(.L_x_103) ;  /* 0x0000000000340947 */ /* 0x000fea0003800000 */
[----:B------:R-:W-:Y:S01]  /*65e0*/  UIADD3 UR12, UPT, UPT, UR43, 0x1200, URZ ;  /* 0x000012002b0c7890 */ /* 0x000fe2000fffe0ff */
[----:B------:R-:W-:Y:S01]  /*65f0*/  R2UR UR9, R91 ;  /* 0x000000005b0972ca */ /* 0x000fe200000e0000 */
[----:B------:R-:W-:Y:S01]  /*6600*/  UIADD3 UR10, UP0, UPT, UR46, 0x680, URZ ;  /* 0x000006802e0a7890 */ /* 0x000fe2000ff1e0ff */
[----:B------:R-:W-:Y:S01]  /*6610*/  R2UR UR8, R97 ;  /* 0x00000000610872ca */ /* 0x000fe200000e0000 */
[----:B------:R-:W-:Y:S02]  /*6620*/  UMOV UR7, UR36 ;  /* 0x0000002400077c82 */ /* 0x000fe40008000000 */
[----:B------:R-:W-:Y:S01]  /*6630*/  IMAD.U32 R109, RZ, RZ, UR12 ;  /* 0x0000000cff6d7e24 */ /* 0x000fe2000f8e00ff */
[----:B------:R-:W-:Y:S04]  /*6640*/  UIADD3.X UR11, UPT, UPT, URZ, UR47, URZ, UP0, !UPT ;  /* 0x0000002fff0b7290 */ /* 0x000fe800087fe4ff */
[----:B------:R-:W-:Y:S03]  /*6650*/  R2UR UR4, R109 ;  /* 0x000000006d0472ca */ /* 0x000fe600000e0000 */
[----:B------:R-:W-:Y:S02]  /*6660*/  USHF.L.U32 UR5, UR9, 0x6, URZ ;  /* 0x0000000609057899 */ /* 0x000fe400080006ff */
[----:B------:R-:W-:Y:S09]  /*6670*/  USHF.L.U32 UR6, UR8, 0x6, URZ ;  /* 0x0000000608067899 */ /* 0x000ff200080006ff */
[----:B------:R3:W-:Y:S01]  /*6680*/  UTMASTG.3D [UR4], [UR10] ;  /* 0x000000040a0073b5 */ /* 0x0007e20008010000 */
[----:B------:R0:W-:Y:S01]  /*6690*/  UTMACMDFLUSH ;  /* 0x00000000000079b7 */ /* 0x0001e20000000000 */
[----:B---3--:R-:W-:Y:S04]  /*66a0*/  DEPBAR.LE SB0, 0x0 ;  /* 0x000080000000791a */ /* 0x008fe80000000000 */
.L_x_103:
[----:B------:R-:W-:Y:S05]  /*66b0*/  BSYNC.RECONVERGENT B0 ;  /* 0x0000000000007941 */ /* 0x000fea0003800200 */
.L_x_102:
[----:B------:R-:W-:Y:S01]  /*66c0*/  BAR.SYNC.DEFER_BLOCKING 0x1, 0x80 ;  /* 0x0042000000007b1d */ /* 0x000fe20000010000 */
[----:B------:R-:W-:Y:S01]  /*66d0*/  ISETP.NE.AND P2, PT, R110, RZ, PT ;  /* 0x000000ff6e00720c */ /* 0x000fe20003f45270 */
[----:B------:R-:W-:Y:S01]  /*66e0*/  IMAD.IADD R91, R43, 0x1, R79 ;  /* 0x000000012b5b7824 */ /* 0x000fe200078e024f */
[----:B------:R-:W-:Y:S01]  /*66f0*/  ISETP.NE.AND P0, PT, R111, 0x2, PT ;  /* 0x000000026f00780c */ /* 0x000fe20003f05270 */
[----:B------:R-:W-:Y:S01]  /*6700*/  IMAD.IADD R97, R45, 0x1, R90 ;  /* 0x000000012d617824 */ /* 0x000fe200078e025a */
[----:B------:R-:W-:Y:S02]  /*6710*/  ISETP.NE.AND P1, PT, R116, 0x4, PT ;  /* 0x000000047400780c */ /* 0x000fe40003f25270 */
[----:B------:R-:W-:Y:S02]  /*6720*/  SEL R0, RZ, 0x1, P0 ;  /* 0x00000001ff007807 */ /* 0x000fe40000000000 */
[----:B------:R-:W-:Y:S02]  /*6730*/  SEL R3, RZ, 0x1, P1 ;  /* 0x00000001ff037807 */ /* 0x000fe40000800000 */
[----:B------:R-:W-:Y:S02]  /*6740*/  LOP3.LUT R107, R107, R0, RZ, 0x3c, !PT ;  /* 0x000000006b6b7212 */ /* 0x000fe400078e3cff */
[----:B------:R-:W-:Y:S02]  /*6750*/  LOP3.LUT R108, R108, R3, RZ, 0x3c, !PT ;  /* 0x000000036c6c7212 */ /* 0x000fe400078e3cff */
[----:B------:R-:W-:Y:S02]  /*6760*/  @P2 R2UR UR36, R105 ;  /* 0x00000000692422ca */ /* 0x000fe400000e0000 */
[----:B------:R-:W-:Y:S02]  /*6770*/  SEL R111, R111, RZ, P0 ;  /* 0x000000ff6f6f7207 */ /* 0x000fe40000000000 */
[----:B------:R-:W-:Y:S01]  /*6780*/  SEL R44, R116, RZ, P1 ;  /* 0x000000ff742c7207 */ /* 0x000fe20000800000 */
[----:B------:R-:W-:Y:S10]  /*6790*/  @P2 BRA `(.L_x_104) ;  /* 0xffffffe400842947 */ /* 0x000ff4000383ffff */
[----:B------:R-:W-:Y:S05]  /*67a0*/  EXIT ;  /* 0x000000000000794d */ /* 0x000fea0003800000 */
.L_x_20:
[----:B--2---:R2:W1:Y:S02]  /*67b0*/  SYNCS.PHASECHK.TRANS64.TRYWAIT P0, [R3+URZ+0x160], R2 ;  /* 0x00016002030075a7 */ /* 0x00446400080011ff */
[----:B-1----:R-:W-:Y:S05]  /*67c0*/  @!P0 NANOSLEEP.SYNCS 0x989680 ;  /* 0x009896800000895d */ /* 0x002fea0003900000 */
[----:B------:R-:W1:Y:S02]  /*67d0*/  @!P0 SYNCS.PHASECHK.TRANS64 P0, [R3+URZ+0x160], R2 ;  /* 0x00016002030085a7 */ /* 0x000e6400080010ff */
[----:B-1----:R-:W-:Y:S05]  /*67e0*/  @!P0 BRA `(.L_x_20) ;  /* 0xfffffffc00f08947 */ /* 0x002fea000383ffff */
[----:B------:R-:W-:Y:S05]  /*67f0*/  BRA `(.L_x_105) ;  /* 0xffffffac00b47947 */ /* 0x000fea000383ffff */
.L_x_23:
[----:B-1----:R-:W-:-:S07]  /*6800*/  MOV R2, UR33 ;  /* 0x0000002100027c02 */ /* 0x002fce0008000f00 */
.L_x_106:
[----:B-1----:R1:W2:Y:S02]  /*6810*/  SYNCS.PHASECHK.TRANS64.TRYWAIT P0, [R2+URZ+0x68], R5 ;  /* 0x00006805020075a7 */ /* 0x0022a400080011ff */
[----:B--2---:R-:W-:Y:S05]  /*6820*/  @!P0 NANOSLEEP.SYNCS 0x989680 ;  /* 0x009896800000895d */ /* 0x004fea0003900000 */
[----:B------:R-:W2:Y:S02]  /*6830*/  @!P0 SYNCS.PHASECHK.TRANS64 P0, [R2+URZ+0x68], R5 ;  /* 0x00006805020085a7 */ /* 0x000ea400080010ff */
[----:B--2---:R-:W-:Y:S05]  /*6840*/  @!P0 BRA `(.L_x_106) ;  /* 0xfffffffc00f08947 */ /* 0x004fea000383ffff */
[----:B------:R-:W-:Y:S05]  /*6850*/  BRA `(.L_x_22) ;  /* 0xffffffb000047947 */ /* 0x000fea000383ffff */
.L_x_29:
[----:B-1----:R-:W-:-:S07]  /*6860*/  MOV R2, UR17 ;  /* 0x0000001100027c02 */ /* 0x002fce0008000f00 */
.L_x_107:
[----:B-1----:R1:W2:Y:S02]  /*6870*/  SYNCS.PHASECHK.TRANS64.TRYWAIT P0, [R2+URZ+0x68], R5 ;  /* 0x00006805020075a7 */ /* 0x0022a400080011ff */
[----:B--2---:R-:W-:Y:S05]  /*6880*/  @!P0 NANOSLEEP.SYNCS 0x989680 ;  /* 0x009896800000895d */ /* 0x004fea0003900000 */
[----:B------:R-:W2:Y:S02]  /*6890*/  @!P0 SYNCS.PHASECHK.TRANS64 P0, [R2+URZ+0x68], R5 ;  /* 0x00006805020085a7 */ /* 0x000ea400080010ff */
[----:B--2---:R-:W-:Y:S05]  /*68a0*/  @!P0 BRA `(.L_x_107) ;  /* 0xfffffffc00f08947 */ /* 0x004fea000383ffff */
[----:B------:R-:W-:Y:S05]  /*68b0*/  BRA `(.L_x_28) ;  /* 0xffffffb000a87947 */ /* 0x000fea000383ffff */
.L_x_33:
[----:B-1----:R1:W2:Y:S02]  /*68c0*/  SYNCS.PHASECHK.TRANS64.TRYWAIT P0, [R2+URZ+0xf0], R3 ;  /* 0x0000f003020075a7 */ /* 0x0022a400080011ff */
[----:B--2---:R-:W-:Y:S05]  /*68d0*/  @!P0 NANOSLEEP.SYNCS 0x989680 ;  /* 0x009896800000895d */ /* 0x004fea0003900000 */
[----:B------:R-:W2:Y:S02]  /*68e0*/  @!P0 SYNCS.PHASECHK.TRANS64 P0, [R2+URZ+0xf0], R3 ;  /* 0x0000f003020085a7 */ /* 0x000ea400080010ff */
[----:B--2---:R-:W-:Y:S05]  /*68f0*/  @!P0 BRA `(.L_x_33) ;  /* 0xfffffffc00f08947 */ /* 0x004fea000383ffff */
[----:B------:R-:W-:Y:S05]  /*6900*/  BRA `(.L_x_108) ;  /* 0xffffffb400347947 */ /* 0x000fea000383ffff */
.L_x_37:
[----:B----4-:R-:W-:-:S07]  /*6910*/  MOV R0, UR5 ;  /* 0x0000000500007c02 */ /* 0x010fce0008000f00 */
.L_x_109:
[----:B-1----:R1:W2:Y:S02]  /*6920*/  SYNCS.PHASECHK.TRANS64.TRYWAIT P0, [R0+URZ], R3 ;  /* 0x00000003000075a7 */ /* 0x0022a400080011ff */
[----:B--2---:R-:W-:Y:S05]  /*6930*/  @!P0 NANOSLEEP.SYNCS 0x989680 ;  /* 0x009896800000895d */ /* 0x004fea0003900000 */
[----:B------:R-:W2:Y:S02]  /*6940*/  @!P0 SYNCS.PHASECHK.TRANS64 P0, [R0+URZ], R3 ;  /* 0x00000003000085a7 */ /* 0x000ea400080010ff */
[----:B--2---:R-:W-:Y:S05]  /*6950*/  @!P0 BRA `(.L_x_109) ;  /* 0xfffffffc00f08947 */ /* 0x004fea000383ffff */
[----:B------:R-:W-:Y:S05]  /*6960*/  BRA `(.L_x_110) ;  /* 0xffffffb800a47947 */ /* 0x000fea000383ffff */
.L_x_38:
[----:B----4-:R-:W-:-:S07]  /*6970*/  MOV R0, UR5 ;  /* 0x0000000500007c02 */ /* 0x010fce0008000f00 */
.L_x_111:
[----:B-1----:R1:W2:Y:S02]  /*6980*/  SYNCS.PHASECHK.TRANS64.TRYWAIT P0, [R0+URZ], R3 ;  /* 0x00000003000075a7 */ /* 0x0022a400080011ff */
[----:B--2---:R-:W-:Y:S05]  /*6990*/  @!P0 NANOSLEEP.SYNCS 0x989680 ;  /* 0x009896800000895d */ /* 0x004fea0003900000 */
[----:B------:R-:W2:Y:S02]  /*69a0*/  @!P0 SYNCS.PHASECHK.TRANS64 P0, [R0+URZ], R3 ;  /* 0x00000003000085a7 */ /* 0x000ea400080010ff */
[----:B--2---:R-:W-:Y:S05]  /*69b0*/  @!P0 BRA `(.L_x_111) ;  /* 0xfffffffc00f08947 */ /* 0x004fea000383ffff */
[----:B------:R-:W-:Y:S05]  /*69c0*/  BRA `(.L_x_112) ;  /* 0xffffffb800b07947 */ /* 0x000fea000383ffff */
.L_x_39:
[----:B----4-:R-:W-:-:S07]  /*69d0*/  MOV R0, UR5 ;  /* 0x0000000500007c02 */ /* 0x010fce0008000f00 */
.L_x_113:
[----:B-1----:R1:W2:Y:S02]  /*69e0*/  SYNCS.PHASECHK.TRANS64.TRYWAIT P0, [R0+URZ], R3 ;  /* 0x00000003000075a7 */ /* 0x0022a400080011ff */
[----:B--2---:R-:W-:Y:S05]  /*69f0*/  @!P0 NANOSLEEP.SYNCS 0x989680 ;  /* 0x009896800000895d */ /* 0x004fea0003900000 */
[----:B------:R-:W2:Y:S02]  /*6a00*/  @!P0 SYNCS.PHASECHK.TRANS64 P0, [R0+URZ], R3 ;  /* 0x00000003000085a7 */ /* 0x000ea400080010ff */
[----:B--2---:R-:W-:Y:S05]  /*6a10*/  @!P0 BRA `(.L_x_113) ;  /* 0xfffffffc00f08947 */ /* 0x004fea000383ffff */
[----:B------:R-:W-:Y:S05]  /*6a20*/  BRA `(.L_x_114) ;  /* 0xffffffb800bc7947 */ /* 0x000fea000383ffff */
.L_x_40:
[----:B----4-:R-:W-:-:S07]  /*6a30*/  MOV R0, UR5 ;  /* 0x0000000500007c02 */ /* 0x010fce0008000f00 */
.L_x_115:
[----:B-1----:R1:W2:Y:S02]  /*6a40*/  SYNCS.PHASECHK.TRANS64.TRYWAIT P0, [R0+URZ], R3 ;  /* 0x00000003000075a7 */ /* 0x0022a400080011ff */
[----:B--2---:R-:W-:Y:S05]  /*6a50*/  @!P0 NANOSLEEP.SYNCS 0x989680 ;  /* 0x009896800000895d */ /* 0x004fea0003900000 */
[----:B------:R-:W2:Y:S02]  /*6a60*/  @!P0 SYNCS.PHASECHK.TRANS64 P0, [R0+URZ], R3 ;  /* 0x00000003000085a7 */ /* 0x000ea400080010ff */
[----:B--2---:R-:W-:Y:S05]  /*6a70*/  @!P0 BRA `(.L_x_115) ;  /* 0xfffffffc00f08947 */ /* 0x004fea000383ffff */
[----:B------:R-:W-:Y:S05]  /*6a80*/  BRA `(.L_x_116) ;  /* 0xffffffb800c87947 */ /* 0x000fea000383ffff */
.L_x_41:
[----:B----4-:R-:W-:-:S07]  /*6a90*/  MOV R0, UR5 ;  /* 0x0000000500007c02 */ /* 0x010fce0008000f00 */
.L_x_117:
[----:B-1----:R1:W2:Y:S02]  /*6aa0*/  SYNCS.PHASECHK.TRANS64.TRYWAIT P0, [R0+URZ], R3 ;  /* 0x00000003000075a7 */ /* 0x0022a400080011ff */
[----:B--2---:R-:W-:Y:S05]  /*6ab0*/  @!P0 NANOSLEEP.SYNCS 0x989680 ;  /* 0x009896800000895d */ /* 0x004fea0003900000 */
[----:B------:R-:W2:Y:S02]  /*6ac0*/  @!P0 SYNCS.PHASECHK.TRANS64 P0, [R0+URZ], R3 ;  /* 0x00000003000085a7 */ /* 0x000ea400080010ff */
[----:B--2---:R-:W-:Y:S05]  /*6ad0*/  @!P0 BRA `(.L_x_117) ;  /* 0xfffffffc00f08947 */ /* 0x004fea000383ffff */
[----:B------:R-:W-:Y:S05]  /*6ae0*/  BRA `(.L_x_118) ;  /* 0xffffffb800d47947 */ /* 0x000fea000383ffff */
.L_x_42:
[----:B----4-:R-:W-:-:S07]  /*6af0*/  MOV R0, UR5 ;  /* 0x0000000500007c02 */ /* 0x010fce0008000f00 */
.L_x_119:
[----:B-1----:R1:W2:Y:S02]  /*6b00*/  SYNCS.PHASECHK.TRANS64.TRYWAIT P0, [R0+URZ], R3 ;  /* 0x00000003000075a7 */ /* 0x0022a400080011ff */
[----:B--2---:R-:W-:Y:S05]  /*6b10*/  @!P0 NANOSLEEP.SYNCS 0x989680 ;  /* 0x009896800000895d */ /* 0x004fea0003900000 */
[----:B------:R-:W2:Y:S02]  /*6b20*/  @!P0 SYNCS.PHASECHK.TRANS64 P0, [R0+URZ], R3 ;  /* 0x00000003000085a7 */ /* 0x000ea400080010ff */
[----:B--2---:R-:W-:Y:S05]  /*6b30*/  @!P0 BRA `(.L_x_119) ;  /* 0xfffffffc00f08947 */ /* 0x004fea000383ffff */
[----:B------:R-:W-:Y:S05]  /*6b40*/  BRA `(.L_x_120) ;  /* 0xffffffb800e07947 */ /* 0x000fea000383ffff */
.L_x_43:
[----:B----4-:R-:W-:-:S07]  /*6b50*/  MOV R0, UR5 ;  /* 0x0000000500007c02 */ /* 0x010fce0008000f00 */
.L_x_121:
[----:B-1----:R1:W2:Y:S02]  /*6b60*/  SYNCS.PHASECHK.TRANS64.TRYWAIT P0, [R0+URZ], R3 ;  /* 0x00000003000075a7 */ /* 0x0022a400080011ff */
[----:B--2---:R-:W-:Y:S05]  /*6b70*/  @!P0 NANOSLEEP.SYNCS 0x989680 ;  /* 0x009896800000895d */ /* 0x004fea0003900000 */
[----:B------:R-:W2:Y:S02]  /*6b80*/  @!P0 SYNCS.PHASECHK.TRANS64 P0, [R0+URZ], R3 ;  /* 0x00000003000085a7 */ /* 0x000ea400080010ff */
[----:B--2---:R-:W-:Y:S05]  /*6b90*/  @!P0 BRA `(.L_x_121) ;  /* 0xfffffffc00f08947 */ /* 0x004fea000383ffff */
[----:B------:R-:W-:Y:S05]  /*6ba0*/  BRA `(.L_x_122) ;  /* 0xffffffb800ec7947 */ /* 0x000fea000383ffff */
.L_x_44:
[----:B----4-:R-:W-:-:S07]  /*6bb0*/  MOV R0, UR5 ;  /* 0x0000000500007c02 */ /* 0x010fce0008000f00 */
.L_x_123:
[----:B-1----:R1:W2:Y:S02]  /*6bc0*/  SYNCS.PHASECHK.TRANS64.TRYWAIT P0, [R0+URZ], R3 ;  /* 0x00000003000075a7 */ /* 0x0022a400080011ff */
[----:B--2---:R-:W-:Y:S05]  /*6bd0*/  @!P0 NANOSLEEP.SYNCS 0x989680 ;  /* 0x009896800000895d */ /* 0x004fea0003900000 */
[----:B------:R-:W2:Y:S02]  /*6be0*/  @!P0 SYNCS.PHASECHK.TRANS64 P0, [R0+URZ], R3 ;  /* 0x00000003000085a7 */ /* 0x000ea400080010ff */
[----:B--2---:R-:W-:Y:S05]  /*6bf0*/  @!P0 BRA `(.L_x_123) ;  /* 0xfffffffc00f08947 */ /* 0x004fea000383ffff */
[----:B------:R-:W-:Y:S05]  /*6c00*/  BRA `(.L_x_124) ;  /* 0xffffffb800f87947 */ /* 0x000fea000383ffff */
.L_x_45:
[----:B----4-:R-:W-:-:S07]  /*6c10*/  MOV R0, UR5 ;  /* 0x0000000500007c02 */ /* 0x010fce0008000f00 */
.L_x_125:
[----:B-1----:R1:W2:Y:S02]  /*6c20*/  SYNCS.PHASECHK.TRANS64.TRYWAIT P0, [R0+URZ], R3 ;  /* 0x00000003000075a7 */ /* 0x0022a400080011ff */
[----:B--2---:R-:W-:Y:S05]  /*6c30*/  @!P0 NANOSLEEP.SYNCS 0x989680 ;  /* 0x009896800000895d */ /* 0x004fea0003900000 */
[----:B------:R-:W2:Y:S02]  /*6c40*/  @!P0 SYNCS.PHASECHK.TRANS64 P0, [R0+URZ], R3 ;  /* 0x00000003000085a7 */ /* 0x000ea400080010ff */
[----:B--2---:R-:W-:Y:S05]  /*6c50*/  @!P0 BRA `(.L_x_125) ;  /* 0xfffffffc00f08947 */ /* 0x004fea000383ffff */
[----:B------:R-:W-:Y:S05]  /*6c60*/  BRA `(.L_x_126) ;  /* 0xffffffbc00047947 */ /* 0x000fea000383ffff */
.L_x_46:
[----:B----4-:R-:W-:-:S07]  /*6c70*/  MOV R0, UR5 ;  /* 0x0000000500007c02 */ /* 0x010fce0008000f00 */
.L_x_127:
[----:B-1----:R1:W2:Y:S02]  /*6c80*/  SYNCS.PHASECHK.TRANS64.TRYWAIT P0, [R0+URZ], R3 ;  /* 0x00000003000075a7 */ /* 0x0022a400080011ff */
[----:B--2---:R-:W-:Y:S05]  /*6c90*/  @!P0 NANOSLEEP.SYNCS 0x989680 ;  /* 0x009896800000895d */ /* 0x004fea0003900000 */
[----:B------:R-:W2:Y:S02]  /*6ca0*/  @!P0 SYNCS.PHASECHK.TRANS64 P0, [R0+URZ], R3 ;  /* 0x00000003000085a7 */ /* 0x000ea400080010ff */
[----:B--2---:R-:W-:Y:S05]  /*6cb0*/  @!P0 BRA `(.L_x_127) ;  /* 0xfffffffc00f08947 */ /* 0x004fea000383ffff */
[----:B------:R-:W-:Y:S05]  /*6cc0*/  BRA `(.L_x_128) ;  /* 0xffffffbc00107947 */ /* 0x000fea000383ffff */
.L_x_47:
[----:B----4-:R-:W-:-:S07]  /*6cd0*/  MOV R0, UR5 ;  /* 0x0000000500007c02 */ /* 0x010fce0008000f00 */
.L_x_129:
[----:B-1----:R1:W2:Y:S02]  /*6ce0*/  SYNCS.PHASECHK.TRANS64.TRYWAIT P0, [R0+URZ], R3 ;  /* 0x00000003000075a7 */ /* 0x0022a400080011ff */
[----:B--2---:R-:W-:Y:S05]  /*6cf0*/  @!P0 NANOSLEEP.SYNCS 0x989680 ;  /* 0x009896800000895d */ /* 0x004fea0003900000 */
[----:B------:R-:W2:Y:S02]  /*6d00*/  @!P0 SYNCS.PHASECHK.TRANS64 P0, [R0+URZ], R3 ;  /* 0x00000003000085a7 */ /* 0x000ea400080010ff */
[----:B--2---:R-:W-:Y:S05]  /*6d10*/  @!P0 BRA `(.L_x_129) ;  /* 0xfffffffc00f08947 */ /* 0x004fea000383ffff */
[----:B------:R-:W-:Y:S05]  /*6d20*/  BRA `(.L_x_130) ;  /* 0xffffffbc001c7947 */ /* 0x000fea000383ffff */
.L_x_48:
[----:B----4-:R-:W-:-:S07]  /*6d30*/  MOV R0, UR5 ;  /* 0x0000000500007c02 */ /* 0x010fce0008000f00 */
.L_x_131:
[----:B-1----:R1:W2:Y:S02]  /*6d40*/  SYNCS.PHASECHK.TRANS64.TRYWAIT P0, [R0+URZ], R3 ;  /* 0x00000003000075a7 */ /* 0x0022a400080011ff */
[----:B--2---:R-:W-:Y:S05]  /*6d50*/  @!P0 NANOSLEEP.SYNCS 0x989680 ;  /* 0x009896800000895d */ /* 0x004fea0003900000 */
[----:B------:R-:W2:Y:S02]  /*6d60*/  @!P0 SYNCS.PHASECHK.TRANS64 P0, [R0+URZ], R3 ;  /* 0x00000003000085a7 */ /* 0x000ea400080010ff */
[----:B--2---:R-:W-:Y:S05]  /*6d70*/  @!P0 BRA `(.L_x_131) ;  /* 0xfffffffc00f08947 */ /* 0x004fea000383ffff */
[----:B------:R-:W-:Y:S05]  /*6d80*/  BRA `(.L_x_132) ;  /* 0xffffffbc00287947 */ /* 0x000fea000383ffff */
.L_x_51:
[----:B-1----:R1:W2:Y:S02]  /*6d90*/  SYNCS.PHASECHK.TRANS64.TRYWAIT P0, [R0+URZ+0x150], R5 ;  /* 0x00015005000075a7 */ /* 0x0022a400080011ff */
[----:B--2---:R-:W-:Y:S05]  /*6da0*/  @!P0 NANOSLEEP.SYNCS 0x989680 ;  /* 0x009896800000895d */ /* 0x004fea0003900000 */
[----:B------:R-:W2:Y:S02]  /*6db0*/  @!P0 SYNCS.PHASECHK.TRANS64 P0, [R0+URZ+0x150], R5 ;  /* 0x00015005000085a7 */ /* 0x000ea400080010ff */
[----:B--2---:R-:W-:Y:S05]  /*6dc0*/  @!P0 BRA `(.L_x_51) ;  /* 0xfffffffc00f08947 */ /* 0x004fea000383ffff */
[----:B------:R-:W-:Y:S05]  /*6dd0*/  BRA `(.L_x_133) ;  /* 0xffffffbc00847947 */ /* 0x000fea000383ffff */
.L_x_52:
[----:B------:R-:W-:-:S07]  /*6de0*/  MOV R0, UR5 ;  /* 0x0000000500007c02 */ /* 0x000fce0008000f00 */
.L_x_134:
[----:B-1----:R1:W2:Y:S02]  /*6df0*/  SYNCS.PHASECHK.TRANS64.TRYWAIT P0, [R0+URZ+0x100], R5 ;  /* 0x00010005000075a7 */ /* 0x0022a400080011ff */
[----:B--2---:R-:W-:Y:S05]  /*6e00*/  @!P0 NANOSLEEP.SYNCS 0x989680 ;  /* 0x009896800000895d */ /* 0x004fea0003900000 */
[----:B------:R-:W2:Y:S02]  /*6e10*/  @!P0 SYNCS.PHASECHK.TRANS64 P0, [R0+URZ+0x100], R5 ;  /* 0x00010005000085a7 */ /* 0x000ea400080010ff */
[----:B--2---:R-:W-:Y:S05]  /*6e20*/  @!P0 BRA `(.L_x_134) ;  /* 0xfffffffc00f08947 */ /* 0x004fea000383ffff */
[----:B------:R-:W-:Y:S05]  /*6e30*/  BRA `(.L_x_135) ;  /* 0xffffffbc00947947 */ /* 0x000fea000383ffff */
.L_x_53:
[----:B-1----:R1:W2:Y:S02]  /*6e40*/  SYNCS.PHASECHK.TRANS64.TRYWAIT P1, [R0+URZ+0xf0], R5 ;  /* 0x0000f005000075a7 */ /* 0x0022a400080211ff */
[----:B--2---:R-:W-:Y:S05]  /*6e50*/  @!P1 NANOSLEEP.SYNCS 0x989680 ;  /* 0x009896800000995d */ /* 0x004fea0003900000 */
[----:B------:R-:W2:Y:S02]  /*6e60*/  @!P1 SYNCS.PHASECHK.TRANS64 P1, [R0+URZ+0xf0], R5 ;  /* 0x0000f005000095a7 */ /* 0x000ea400080210ff */
[----:B--2---:R-:W-:Y:S05]  /*6e70*/  @!P1 BRA `(.L_x_53) ;  /* 0xfffffffc00f09947 */ /* 0x004fea000383ffff */
[----:B------:R-:W-:Y:S05]  /*6e80*/  BRA `(.L_x_136) ;  /* 0xffffffbc00c47947 */ /* 0x000fea000383ffff */
.L_x_56:
[----:B------:R-:W-:-:S07]  /*6e90*/  MOV R0, UR5 ;  /* 0x0000000500007c02 */ /* 0x000fce0008000f00 */
.L_x_137:
[----:B-1----:R1:W2:Y:S02]  /*6ea0*/  SYNCS.PHASECHK.TRANS64.TRYWAIT P0, [R0+URZ+0x100], R3 ;  /* 0x00010003000075a7 */ /* 0x0022a400080011ff */
[----:B--2---:R-:W-:Y:S05]  /*6eb0*/  @!P0 NANOSLEEP.SYNCS 0x989680 ;  /* 0x009896800000895d */ /* 0x004fea0003900000 */
[----:B------:R-:W2:Y:S02]  /*6ec0*/  @!P0 SYNCS.PHASECHK.TRANS64 P0, [R0+URZ+0x100], R3 ;  /* 0x00010003000085a7 */ /* 0x000ea400080010ff */
[----:B--2---:R-:W-:Y:S05]  /*6ed0*/  @!P0 BRA `(.L_x_137) ;  /* 0xfffffffc00f08947 */ /* 0x004fea000383ffff */
[----:B------:R-:W-:Y:S05]  /*6ee0*/  BRA `(.L_x_55) ;  /* 0xffffffc000187947 */ /* 0x000fea000383ffff */
.L_x_63:
[----:B-1----:R1:W2:Y:S02]  /*6ef0*/  SYNCS.PHASECHK.TRANS64.TRYWAIT P1, [R0+URZ+0xf0], R5 ;  /* 0x0000f005000075a7 */ /* 0x0022a400080211ff */
[----:B--2---:R-:W-:Y:S05]  /*6f00*/  @!P1 NANOSLEEP.SYNCS 0x989680 ;  /* 0x009896800000995d */ /* 0x004fea0003900000 */
[----:B------:R-:W2:Y:S02]  /*6f10*/  @!P1 SYNCS.PHASECHK.TRANS64 P1, [R0+URZ+0xf0], R5 ;  /* 0x0000f005000095a7 */ /* 0x000ea400080210ff */
[----:B--2---:R-:W-:Y:S05]  /*6f20*/  @!P1 BRA `(.L_x_63) ;  /* 0xfffffffc00f09947 */ /* 0x004fea000383ffff */
[----:B------:R-:W-:Y:S05]  /*6f30*/  BRA `(.L_x_138) ;  /* 0xffffffc400847947 */ /* 0x000fea000383ffff */
.L_x_64:
[----:B------:R-:W-:-:S07]  /*6f40*/  MOV R3, UR7 ;  /* 0x0000000700037c02 */ /* 0x000fce0008000f00 */
.L_x_139:
[----:B-1----:R1:W2:Y:S02]  /*6f50*/  SYNCS.PHASECHK.TRANS64.TRYWAIT P0, [R3+URZ+0x130], R0 ;  /* 0x00013000030075a7 */ /* 0x0022a400080011ff */
[----:B--2---:R-:W-:Y:S05]  /*6f60*/  @!P0 NANOSLEEP.SYNCS 0x989680 ;  /* 0x009896800000895d */ /* 0x004fea0003900000 */
[----:B------:R-:W2:Y:S02]  /*6f70*/  @!P0 SYNCS.PHASECHK.TRANS64 P0, [R3+URZ+0x130], R0 ;  /* 0x00013000030085a7 */ /* 0x000ea400080010ff */
[----:B--2---:R-:W-:Y:S05]  /*6f80*/  @!P0 BRA `(.L_x_139) ;  /* 0xfffffffc00f08947 */ /* 0x004fea000383ffff */
[----:B------:R-:W-:Y:S05]  /*6f90*/  BRA `(.L_x_140) ;  /* 0xffffffc400d47947 */ /* 0x000fea000383ffff */
.L_x_67:
[----:B------:R-:W-:Y:S07]  /*6fa0*/  MOV R0, UR6 ;  /* 0x0000000600007c02 */ /* 0x000fee0008000f00 */
.L_x_141:
[----:B-1----:R1:W2:Y:S02]  /*6fb0*/  SYNCS.PHASECHK.TRANS64.TRYWAIT P0, [R0+URZ], R3 ;  /* 0x00000003000075a7 */ /* 0x0022a400080011ff */
[----:B--2---:R-:W-:Y:S05]  /*6fc0*/  @!P0 NANOSLEEP.SYNCS 0x989680 ;  /* 0x009896800000895d */ /* 0x004fea0003900000 */
[----:B------:R-:W2:Y:S02]  /*6fd0*/  @!P0 SYNCS.PHASECHK.TRANS64 P0, [R0+URZ], R3 ;  /* 0x00000003000085a7 */ /* 0x000ea400080010ff */
[----:B--2---:R-:W-:Y:S05]  /*6fe0*/  @!P0 BRA `(.L_x_141) ;  /* 0xfffffffc00f08947 */ /* 0x004fea000383ffff */
[----:B------:R-:W-:Y:S05]  /*6ff0*/  BRA `(.L_x_66) ;  /* 0xffffffc400f07947 */ /* 0x000fea000383ffff */
.L_x_70:
[----:B------:R-:W-:-:S07]  /*7000*/  MOV R0, UR6 ;  /* 0x0000000600007c02 */ /* 0x000fce0008000f00 */
.L_x_142:
[----:B--2---:R2:W4:Y:S02]  /*7010*/  SYNCS.PHASECHK.TRANS64.TRYWAIT P0, [R0+URZ], R3 ;  /* 0x00000003000075a7 */ /* 0x00452400080011ff */
[----:B----4-:R-:W-:Y:S05]  /*7020*/  @!P0 NANOSLEEP.SYNCS 0x989680 ;  /* 0x009896800000895d */ /* 0x010fea0003900000 */
[----:B------:R-:W4:Y:S02]  /*7030*/  @!P0 SYNCS.PHASECHK.TRANS64 P0, [R0+URZ], R3 ;  /* 0x00000003000085a7 */ /* 0x000f2400080010ff */
[----:B----4-:R-:W-:Y:S05]  /*7040*/  @!P0 BRA `(.L_x_142) ;  /* 0xfffffffc00f08947 */ /* 0x010fea000383ffff */
[----:B------:R-:W-:Y:S05]  /*7050*/  BRA `(.L_x_143) ;  /* 0xffffffc800cc7947 */ /* 0x000fea000383ffff */
.L_x_71:
[----:B------:R-:W-:-:S07]  /*7060*/  MOV R0, UR6 ;  /* 0x0000000600007c02 */ /* 0x000fce0008000f00 */
.L_x_144:
[----:B-1----:R1:W2:Y:S02]  /*7070*/  SYNCS.PHASECHK.TRANS64.TRYWAIT P0, [R0+URZ], R3 ;  /* 0x00000003000075a7 */ /* 0x0022a400080011ff */
[----:B--2---:R-:W-:Y:S05]  /*7080*/  @!P0 NANOSLEEP.SYNCS 0x989680 ;  /* 0x009896800000895d */ /* 0x004fea0003900000 */
[----:B------:R-:W2:Y:S02]  /*7090*/  @!P0 SYNCS.PHASECHK.TRANS64 P0, [R0+URZ], R3 ;  /* 0x00000003000085a7 */ /* 0x000ea400080010ff */
[----:B--2---:R-:W-:Y:S05]  /*70a0*/  @!P0 BRA `(.L_x_144) ;  /* 0xfffffffc00f08947 */ /* 0x004fea000383ffff */
[----:B------:R-:W-:Y:S05]  /*70b0*/  BRA `(.L_x_145) ;  /* 0xffffffc800d87947 */ /* 0x000fea000383ffff */
.L_x_72:
[----:B------:R-:W-:-:S07]  /*70c0*/  MOV R0, UR6 ;  /* 0x0000000600007c02 */ /* 0x000fce0008000f00 */
.L_x_146:
[----:B-1----:R1:W2:Y:S02]  /*70d0*/  SYNCS.PHASECHK.TRANS64.TRYWAIT P0, [R0+URZ], R3 ;  /* 0x00000003000075a7 */ /* 0x0022a400080011ff */
[----:B--2---:R-:W-:Y:S05]  /*70e0*/  @!P0 NANOSLEEP.SYNCS 0x989680 ;  /* 0x009896800000895d */ /* 0x004fea0003900000 */
[----:B------:R-:W2:Y:S02]  /*70f0*/  @!P0 SYNCS.PHASECHK.TRANS64 P0, [R0+URZ], R3 ;  /* 0x00000003000085a7 */ /* 0x000ea400080010ff */
[----:B--2---:R-:W-:Y:S05]  /*7100*/  @!P0 BRA `(.L_x_146) ;  /* 0xfffffffc00f08947 */ /* 0x004fea000383ffff */
[----:B------:R-:W-:Y:S05]  /*7110*/  BRA `(.L_x_147) ;  /* 0xffffffc800e47947 */ /* 0x000fea000383ffff */
.L_x_73:
[----:B------:R-:W-:-:S07]  /*7120*/  MOV R0, UR7 ;  /* 0x0000000700007c02 */ /* 0x000fce0008000f00 */
.L_x_148:
[----:B-1----:R1:W2:Y:S02]  /*7130*/  SYNCS.PHASECHK.TRANS64.TRYWAIT P0, [R0+URZ], R3 ;  /* 0x00000003000075a7 */ /* 0x0022a400080011ff */
[----:B--2---:R-:W-:Y:S05]  /*7140*/  @!P0 NANOSLEEP.SYNCS 0x989680 ;  /* 0x009896800000895d */ /* 0x004fea0003900000 */
[----:B------:R-:W2:Y:S02]  /*7150*/  @!P0 SYNCS.PHASECHK.TRANS64 P0, [R0+URZ], R3 ;  /* 0x00000003000085a7 */ /* 0x000ea400080010ff */
[----:B--2---:R-:W-:Y:S05]  /*7160*/  @!P0 BRA `(.L_x_148) ;  /* 0xfffffffc00f08947 */ /* 0x004fea000383ffff */
[----:B------:R-:W-:Y:S05]  /*7170*/  BRA `(.L_x_149) ;  /* 0xffffffc800f07947 */ /* 0x000fea000383ffff */
.L_x_78:
[----:B---3--:R3:W1:Y:S02]  /*7180*/  SYNCS.PHASECHK.TRANS64.TRYWAIT P0, [R0+URZ+0xf0], R3 ;  /* 0x0000f003000075a7 */ /* 0x00866400080011ff */
[----:B-1----:R-:W-:Y:S05]  /*7190*/  @!P0 NANOSLEEP.SYNCS 0x989680 ;  /* 0x009896800000895d */ /* 0x002fea0003900000 */
[----:B------:R-:W1:Y:S02]  /*71a0*/  @!P0 SYNCS.PHASECHK.TRANS64 P0, [R0+URZ+0xf0], R3 ;  /* 0x0000f003000085a7 */ /* 0x000e6400080010ff */
[----:B-1----:R-:W-:Y:S05]  /*71b0*/  @!P0 BRA `(.L_x_78) ;  /* 0xfffffffc00f08947 */ /* 0x002fea000383ffff */
[----:B------:R-:W-:Y:S05]  /*71c0*/  BRA `(.L_x_150) ;  /* 0xffffffcc00ec7947 */ /* 0x000fea000383ffff */
.L_x_81:
[----:B------:R-:W-:Y:S07]  /*71d0*/  MOV R0, UR6 ;  /* 0x0000000600007c02 */ /* 0x000fee0008000f00 */
.L_x_151:
[----:B-1----:R1:W3:Y:S02]  /*71e0*/  SYNCS.PHASECHK.TRANS64.TRYWAIT P0, [R0+URZ+0xe8], R3 ;  /* 0x0000e803000075a7 */ /* 0x0022e400080011ff */
[----:B---3--:R-:W-:Y:S05]  /*71f0*/  @!P0 NANOSLEEP.SYNCS 0x989680 ;  /* 0x009896800000895d */ /* 0x008fea0003900000 */
[----:B------:R-:W3:Y:S02]  /*7200*/  @!P0 SYNCS.PHASECHK.TRANS64 P0, [R0+URZ+0xe8], R3 ;  /* 0x0000e803000085a7 */ /* 0x000ee400080010ff */
[----:B---3--:R-:W-:Y:S05]  /*7210*/  @!P0 BRA `(.L_x_151) ;  /* 0xfffffffc00f08947 */ /* 0x008fea000383ffff */
[----:B------:R-:W-:Y:S05]  /*7220*/  BRA `(.L_x_80) ;  /* 0xffffffd000d87947 */ /* 0x000fea000383ffff */
.L_x_84:
[----:B------:R-:W-:Y:S07]  /*7230*/  MOV R3, UR6 ;  /* 0x0000000600037c02 */ /* 0x000fee0008000f00 */
.L_x_152:
[----:B-1----:R1:W2:Y:S02]  /*7240*/  SYNCS.PHASECHK.TRANS64.TRYWAIT P2, [R3+URZ+0xd8], R26 ;  /* 0x0000d81a030075a7 */ /* 0x0022a400080411ff */
[----:B--2---:R-:W-:Y:S05]  /*7250*/  @!P2 NANOSLEEP.SYNCS 0x989680 ;  /* 0x009896800000a95d */ /* 0x004fea0003900000 */
[----:B------:R-:W2:Y:S02]  /*7260*/  @!P2 SYNCS.PHASECHK.TRANS64 P2, [R3+URZ+0xd8], R26 ;  /* 0x0000d81a0300a5a7 */ /* 0x000ea400080410ff */
[----:B--2---:R-:W-:Y:S05]  /*7270*/  @!P2 BRA `(.L_x_152) ;  /* 0xfffffffc00f0a947 */ /* 0x004fea000383ffff */
[----:B------:R-:W-:Y:S05]  /*7280*/  BRA `(.L_x_153) ;  /* 0xffffffd4006c7947 */ /* 0x000fea000383ffff */
.L_x_87:
[----:B--2---:R2:W4:Y:S02]  /*7290*/  SYNCS.PHASECHK.TRANS64.TRYWAIT P0, [R0+URZ+0xf0], R3 ;  /* 0x0000f003000075a7 */ /* 0x00452400080011ff */
[----:B----4-:R-:W-:Y:S05]  /*72a0*/  @!P0 NANOSLEEP.SYNCS 0x989680 ;  /* 0x009896800000895d */ /* 0x010fea0003900000 */
[----:B------:R-:W4:Y:S02]  /*72b0*/  @!P0 SYNCS.PHASECHK.TRANS64 P0, [R0+URZ+0xf0], R3 ;  /* 0x0000f003000085a7 */ /* 0x000f2400080010ff */
[----:B----4-:R-:W-:Y:S05]  /*72c0*/  @!P0 BRA `(.L_x_87) ;  /* 0xfffffffc00f08947 */ /* 0x010fea000383ffff */
[----:B------:R-:W-:Y:S05]  /*72d0*/  BRA `(.L_x_154) ;  /* 0xffffffd800c87947 */ /* 0x000fea000383ffff */
.L_x_98:
[----:B-1----:R-:W-:Y:S04]  /*72e0*/  MOV R0, UR43 ;  /* 0x0000002b00007c02 */ /* 0x002fe80008000f00 */
[----:B------:R1:W2:Y:S03]  /*72f0*/  SYNCS.PHASECHK.TRANS64.TRYWAIT P1, [R0+URZ+0xd0], R3 ;  /* 0x0000d003000075a7 */ /* 0x0002a600080211ff */
[----:B--2---:R-:W-:Y:S05]  /*7300*/  @!P1 NANOSLEEP.SYNCS 0x989680 ;  /* 0x009896800000995d */ /* 0x004fea0003900000 */
[----:B------:R-:W2:Y:S02]  /*7310*/  @!P1 SYNCS.PHASECHK.TRANS64 P1, [R0+URZ+0xd0], R3 ;  /* 0x0000d003000095a7 */ /* 0x000ea400080210ff */
[----:B--2---:R-:W-:Y:S05]  /*7320*/  @!P1 BRA `(.L_x_98) ;  /* 0xfffffffc00ec9947 */ /* 0x004fea000383ffff */
[----:B------:R-:W-:Y:S05]  /*7330*/  BRA `(.L_x_97) ;  /* 0xffffffe400bc7947 */ /* 0x000fea000383ffff */
.L_x_100:
[----:B-1----:R1:W4:Y:S02]  /*7340*/  SYNCS.PHASECHK.TRANS64.TRYWAIT P1, [R92+URZ+0x110], R7 ;  /* 0x000110075c0075a7 */ /* 0x00232400080211ff */
[----:B----4-:R-:W-:Y:S05]  /*7350*/  @!P1 NANOSLEEP.SYNCS 0x989680 ;  /* 0x009896800000995d */ /* 0x010fea0003900000 */
[----:B------:R-:W4:Y:S02]  /*7360*/  @!P1 SYNCS.PHASECHK.TRANS64 P1, [R92+URZ+0x110], R7 ;  /* 0x000110075c0095a7 */ /* 0x000f2400080210ff */
[----:B----4-:R-:W-:Y:S05]  /*7370*/  @!P1 BRA `(.L_x_100) ;  /* 0xfffffffc00f09947 */ /* 0x010fea000383ffff */
[----:B------:R-:W-:Y:S05]  /*7380*/  BRA `(.L_x_99) ;  /* 0xffffffe400f87947 */ /* 0x000fea000383ffff */
        .weak           $__internal_0_$__cuda_sm10x_tcgen05_guardrail_trap_col_being_dealloced_not_returned_by_alloc
        .type           $__internal_0_$__cuda_sm10x_tcgen05_guardrail_trap_col_being_dealloced_not_returned_by_alloc,@function
        .size           $__internal_0_$__cuda_sm10x_tcgen05_guardrail_trap_col_being_dealloced_not_returned_by_alloc,($__internal_1_$__cuda_sm10x_tcgen05_guardrail_trap_phase_invalid_during_alloc - $__internal_0_$__cuda_sm10x_tcgen05_guardrail_trap_col_being_dealloced_not_returned_by_alloc)
$__internal_0_$__cuda_sm10x_tcgen05_guardrail_trap_col_being_dealloced_not_returned_by_alloc:
[----:B------:R-:W-:Y:S05]  /*7390*/  BPT.TRAP 0x1 ;  /* 0x000000040000795c */ /* 0x000fea0000300000 */
[----:B------:R-:W-:-:S04]  /*73a0*/  HFMA2 R3, -RZ, RZ, 0, 0 ;  /* 0x00000000ff037431 */ /* 0x000fc800000001ff */
[----:B------:R-:W-:Y:S05]  /*73b0*/  RET.REL.NODEC R2 `(_ZN7cutlass13device_kernelINS_4gemm6kernel13GemmUniversalIN4cute5tupleIJiiiiEEENS1_10collective13CollectiveMmaINS1_35MainloopSm100TmaUmmaWarpSpecializedILi13ELi2ELi4ENS5_IJNS4_1CILi1EEESB_SB_EEEEENS5_IJNSA_ILi64EEESE_NSA_ILi128EEEEEENS_12float_e5m2_tENS5_IJlSB_lEEENS_12float_e4m3_tENS5_IJSB_llEEENS4_8TiledMMAINS4_8MMA_AtomIJNS4_10MMA_TraitsINS4_19SM100_MMA_F8F6F4_SSEJSH_SJ_fSE_SE_NS4_17integral_constantINS4_4UMMA5MajorELSR_0EEENSP_ISR_LSR_1EEENSP_INSQ_7ScaleInELSU_0EEESV_EEEEEENS4_6LayoutISC_NS5_IJNSA_ILi0EEESZ_SZ_EEEEENS5_IJNS4_10UnderscoreES12_S12_EEEEENS4_13SM90_TMA_LOADENS4_14ComposedLayoutINS4_7SwizzleILi3ELi4ELi3EEENS4_18smem_ptr_flag_bitsILi8EEENSY_INS5_IJNSA_ILi8EEESF_EEENS5_IJSF_SB_EEEEEEEvNS4_8identityES15_NS16_INS17_ILi2ELi4ELi3EEES1A_NSY_INS5_IJSE_S1B_EEENS5_IJSB_SE_EEEEEEEvS1G_EENS_8epilogue10collective18CollectiveEpilogueINS1N_23Sm100TmaWarpSpecializedILi1ELi1ELi32ELb0ELb0EEEJSG_NS5_IJNSY_ISE_SB_EES1S_EEESH_SI_SH_SI_NS1N_6fusion15FusionCallbacksIS1R_NS1U_17LinearCombinationISH_fSH_fLNS_15FloatRoundStyleE2EEESG_S1T_JEEENS4_5SM1004TMEM4LOAD26SM100_TMEM_LOAD_16dp32b32xES15_NS16_IS1H_S1A_NSY_INS5_IJS1B_SE_EEENS5_IJSE_SB_EEEEEEENS4_39AutoVectorizingCopyWithAssumedAlignmentILi128EEENS4_14SM90_TMA_STOREES27_S29_S29_EEEvvEEEEvNT_6ParamsE) ;  /* 0xffffff8c02107950 */ /* 0x000fea0003c3ffff */
        .weak           $__internal_1_$__cuda_sm10x_tcgen05_guardrail_trap_phase_invalid_during_alloc
        .type           $__internal_1_$__cuda_sm10x_tcgen05_guardrail_trap_phase_invalid_during_alloc,@function
        .size           $__internal_1_$__cuda_sm10x_tcgen05_guardrail_trap_phase_invalid_during_alloc,($__internal_2_$__cuda_sm10x_tcgen05_guardrail_trap_unallocated_columns_being_dealloced - $__internal_1_$__cuda_sm10x_tcgen05_guardrail_trap_phase_invalid_during_alloc)
$__internal_1_$__cuda_sm10x_tcgen05_guardrail_trap_phase_invalid_during_alloc:
[----:B------:R-:W-:Y:S05]  /*73c0*/  BPT.TRAP 0x1 ;  /* 0x000000040000795c */ /* 0x000fea0000300000 */
[----:B------:R-:W-:-:S04]  /*73d0*/  MOV R3, 0x0 ;  /* 0x0000000000037802 */ /* 0x000fc80000000f00 */
[----:B------:R-:W-:Y:S05]  /*73e0*/  RET.REL.NODEC R2 `(_ZN7cutlass13device_kernelINS_4gemm6kernel13GemmUniversalIN4cute5tupleIJiiiiEEENS1_10collective13CollectiveMmaINS1_35MainloopSm100TmaUmmaWarpSpecializedILi13ELi2ELi4ENS5_IJNS4_1CILi1EEESB_SB_EEEEENS5_IJNSA_ILi64EEESE_NSA_ILi128EEEEEENS_12float_e5m2_tENS5_IJlSB_lEEENS_12float_e4m3_tENS5_IJSB_llEEENS4_8TiledMMAINS4_8MMA_AtomIJNS4_10MMA_TraitsINS4_19SM100_MMA_F8F6F4_SSEJSH_SJ_fSE_SE_NS4_17integral_constantINS4_4UMMA5MajorELSR_0EEENSP_ISR_LSR_1EEENSP_INSQ_7ScaleInELSU_0EEESV_EEEEEENS4_6LayoutISC_NS5_IJNSA_ILi0EEESZ_SZ_EEEEENS5_IJNS4_10UnderscoreES12_S12_EEEEENS4_13SM90_TMA_LOADENS4_14ComposedLayoutINS4_7SwizzleILi3ELi4ELi3EEENS4_18smem_ptr_flag_bitsILi8EEENSY_INS5_IJNSA_ILi8EEESF_EEENS5_IJSF_SB_EEEEEEEvNS4_8identityES15_NS16_INS17_ILi2ELi4ELi3EEES1A_NSY_INS5_IJSE_S1B_EEENS5_IJSB_SE_EEEEEEEvS1G_EENS_8epilogue10collective18CollectiveEpilogueINS1N_23Sm100TmaWarpSpecializedILi1ELi1ELi32ELb0ELb0EEEJSG_NS5_IJNSY_ISE_SB_EES1S_EEESH_SI_SH_SI_NS1N_6fusion15FusionCallbacksIS1R_NS1U_17LinearCombinationISH_fSH_fLNS_15FloatRoundStyleE2EEESG_S1T_JEEENS4_5SM1004TMEM4LOAD26SM100_TMEM_LOAD_16dp32b32xES15_NS16_IS1H_S1A_NSY_INS5_IJS1B_SE_EEENS5_IJSE_SB_EEEEEEENS4_39AutoVectorizingCopyWithAssumedAlignmentILi128EEENS4_14SM90_TMA_STOREES27_S29_S29_EEEvvEEEEvNT_6ParamsE) ;  /* 0xffffff8c02047950 */ /* 0x000fea0003c3ffff */
        .weak           $__internal_2_$__cuda_sm10x_tcgen05_guardrail_trap_unallocated_columns_being_dealloced
        .type           $__internal_2_$__cuda_sm10x_tcgen05_guardrail_trap_unallocated_columns_being_dealloced,@function
        .size           $__internal_2_$__cuda_sm10x_tcgen05_guardrail_trap_unallocated_columns_being_dealloced,(.L_x_156 - $__internal_2_$__cuda_sm10x_tcgen05_guardrail_trap_unallocated_columns_being_dealloced)
$__internal_2_$__cuda_sm10x_tcgen05_guardrail_trap_unallocated_columns_being_dealloced:
[----:B------:R-:W-:Y:S05]  /*73f0*/  BPT.TRAP 0x1 ;  /* 0x000000040000795c */ /* 0x000fea0000300000 */
[----:B------:R-:W-:-:S04]  /*7400*/  HFMA2 R3, -RZ, RZ, 0, 0 ;  /* 0x00000000ff037431 */ /* 0x000fc800000001ff */
[----:B------:R-:W-:Y:S05]  /*7410*/  RET.REL.NODEC R2 `(_ZN7cutlass13device_kernelINS_4gemm6kernel13GemmUniversalIN4cute5tupleIJiiiiEEENS1_10collective13CollectiveMmaINS1_35MainloopSm100TmaUmmaWarpSpecializedILi13ELi2ELi4ENS5_IJNS4_1CILi1EEESB_SB_EEEEENS5_IJNSA_ILi64EEESE_NSA_ILi128EEEEEENS_12float_e5m2_tENS5_IJlSB_lEEENS_12float_e4m3_tENS5_IJSB_llEEENS4_8TiledMMAINS4_8MMA_AtomIJNS4_10MMA_TraitsINS4_19SM100_MMA_F8F6F4_SSEJSH_SJ_fSE_SE_NS4_17integral_constantINS4_4UMMA5MajorELSR_0EEENSP_ISR_LSR_1EEENSP_INSQ_7ScaleInELSU_0EEESV_EEEEEENS4_6LayoutISC_NS5_IJNSA_ILi0EEESZ_SZ_EEEEENS5_IJNS4_10UnderscoreES12_S12_EEEEENS4_13SM90_TMA_LOADENS4_14ComposedLayoutINS4_7SwizzleILi3ELi4ELi3EEENS4_18smem_ptr_flag_bitsILi8EEENSY_INS5_IJNSA_ILi8EEESF_EEENS5_IJSF_SB_EEEEEEEvNS4_8identityES15_NS16_INS17_ILi2ELi4ELi3EEES1A_NSY_INS5_IJSE_S1B_EEENS5_IJSB_SE_EEEEEEEvS1G_EENS_8epilogue10collective18CollectiveEpilogueINS1N_23Sm100TmaWarpSpecializedILi1ELi1ELi32ELb0ELb0EEEJSG_NS5_IJNSY_ISE_SB_EES1S_EEESH_SI_SH_SI_NS1N_6fusion15FusionCallbacksIS1R_NS1U_17LinearCombinationISH_fSH_fLNS_15FloatRoundStyleE2EEESG_S1T_JEEENS4_5SM1004TMEM4LOAD26SM100_TMEM_LOAD_16dp32b32xES15_NS16_IS1H_S1A_NSY_INS5_IJS1B_SE_EEENS5_IJSE_SB_EEEEEEENS4_39AutoVectorizingCopyWithAssumedAlignmentILi128EEENS4_14SM90_TMA_STOREES27_S29_S29_EEEvvEEEEvNT_6ParamsE) ;  /* 0xffffff8802f87950 */ /* 0x000fea0003c3ffff */
.L_x_155:
[----:B------:R-:W-:-:S00]  /*7420*/  BRA `(.L_x_155) ;  /* 0xfffffffc00fc7947 */ /* 0x000fc0000383ffff */
[----:B------:R-:W-:-:S00]  /*7430*/  NOP ;  /* 0x0000000000007918 */ /* 0x000fc00000000000 */
        /* <DEDUP_REMOVED lines=12> */
.L_x_156:


//--------------------- .nv.global.init           --------------------------
	.section	.nv.global.init,"aw",@progbits
.nv.global.init:
	.type		$str$27,@object
	.size		$str$27,($str$28 - $str$27)
$str$27:
        /*0000*/ 	.byte	0x28, 0x61, 0x64, 0x64, 0x72, 0x65, 0x73, 0x73, 0x20, 0x26, 0x20, 0x6d, 0x61, 0x73, 0x6b, 0x29
        /*0010*/ 	.byte	0x20, 0x3d, 0x3d, 0x20, 0x30, 0x00
	.type		$str$28,@object
	.size		$str$28,($str$26 - $str$28)
$str$28:
        /*0016*/ 	.byte	0x2f, 0x74, 0x6d, 0x70, 0x2f, 0x63, 0x75, 0x74, 0x6c, 0x61, 0x73, 0x73, 0x5f, 0x73, 0x77, 0x65
        /*0026*/ 	.byte	0x65, 0x70, 0x5f, 0x73, 0x72, 0x63, 0x2f, 0x69, 0x6e, 0x63, 0x6c, 0x75, 0x64, 0x65, 0x2f, 0x63
        /*0036*/ 	.byte	0x75, 0x74, 0x65, 0x2f, 0x70, 0x6f, 0x69, 0x6e, 0x74, 0x65, 0x72, 0x5f, 0x66, 0x6c, 0x61, 0x67
        /*0046*/ 	.byte	0x67, 0x65, 0x64, 0x2e, 0x68, 0x70, 0x70, 0x00
	.type		$str$26,@object
	.size		$str$26,($str$25 - $str$26)
$str$26:
        /*004e*/ 	.byte	0x2f, 0x74, 0x6d, 0x70, 0x2f, 0x63, 0x75, 0x74, 0x6c, 0x61, 0x73, 0x73, 0x5f, 0x73, 0x77, 0x65
        /*005e*/ 	.byte	0x65, 0x70, 0x5f, 0x73, 0x72, 0x63, 0x2f, 0x69, 0x6e, 0x63, 0x6c, 0x75, 0x64, 0x65, 0x2f, 0x63
        /*006e*/ 	.byte	0x75, 0x74, 0x65, 0x2f, 0x61, 0x74, 0x6f, 0x6d, 0x2f, 0x63, 0x6f, 0x70, 0x79, 0x5f, 0x74, 0x72
        /*007e*/ 	.byte	0x61, 0x69, 0x74, 0x73, 0x5f, 0x73, 0x6d, 0x31, 0x30, 0x30, 0x2e, 0x68, 0x70, 0x70, 0x00
	.type		$str$25,@object
	.size		$str$25,(__unnamed_1 - $str$25)
$str$25:
        /*008d*/ 	.byte	0x28, 0x28, 0x75, 0x69, 0x6e, 0x74, 0x33, 0x32, 0x5f, 0x74, 0x28, 0x74, 0x68, 0x72, 0x65, 0x61
        /*009d*/ 	.byte	0x64, 0x49, 0x64, 0x78, 0x2e, 0x78, 0x29, 0x20, 0x2f, 0x20, 0x33, 0x32, 0x29, 0x20, 0x25, 0x20
        /*00ad*/ 	.byte	0x34, 0x29, 0x20, 0x3d, 0x3d, 0x20, 0x28, 0x28, 0x28, 0x74, 0x6d, 0x65, 0x6d, 0x5f, 0x61, 0x64
        /*00bd*/ 	.byte	0x64, 0x72, 0x20, 0x3e, 0x3e, 0x20, 0x31, 0x36, 0x29, 0x20, 0x2f, 0x20, 0x33, 0x32, 0x29, 0x20
        /*00cd*/ 	.byte	0x25, 0x20, 0x34, 0x29, 0x00
	.type		__unnamed_1,@object
	.size		__unnamed_1,(__unnamed_2 - __unnamed_1)
__unnamed_1:
        /*00d2*/ 	.byte	0x61, 0x75, 0x74, 0x6f, 0x20, 0x63, 0x75, 0x74, 0x65, 0x3a, 0x3a, 0x61, 0x73, 0x5f, 0x70, 0x6f
        /* <DEDUP_REMOVED lines=24> */
        /*0262*/ 	.byte	0x3c, 0x34, 0x30, 0x39, 0x36, 0x3e, 0x3e, 0x3e, 0x3e, 0x5d, 0x00
	.type		__unnamed_2,@object
	.size		__unnamed_2,(.L_2 - __unnamed_2)
__unnamed_2:
        /* <DEDUP_REMOVED lines=40> */
        /*04ed*/ 	.byte	0x74, 0x65, 0x3a, 0x3a, 0x43, 0x3c, 0x30, 0x3e, 0x3e, 0x3e, 0x3e, 0x5d, 0x00
.L_2:


//--------------------- .nv.shared._ZN7cutlass13device_kernelINS_4gemm6kernel13GemmUniversalIN4cute5tupleIJiiiiEEENS1_10collective13CollectiveMmaINS1_35MainloopSm100TmaUmmaWarpSpecializedILi13ELi2ELi4ENS5_IJNS4_1CILi1EEESB_SB_EEEEENS5_IJNSA_ILi64EEESE_NSA_ILi128EEEEEENS_12float_e5m2_tENS5_IJlSB_lEEENS_12float_e4m3_tENS5_IJSB_llEEENS4_8TiledMMAINS4_8MMA_AtomIJNS4_10MMA_TraitsINS4_19SM100_MMA_F8F6F4_SSEJSH_SJ_fSE_SE_NS4_17integral_constantINS4_4UMMA5MajorELSR_0EEENSP_ISR_LSR_1EEENSP_INSQ_7ScaleInELSU_0EEESV_EEEEEENS4_6LayoutISC_NS5_IJNSA_ILi0EEESZ_SZ_EEEEENS5_IJNS4_10UnderscoreES12_S12_EEEEENS4_13SM90_TMA_LOADENS4_14ComposedLayoutINS4_7SwizzleILi3ELi4ELi3EEENS4_18smem_ptr_flag_bitsILi8EEENSY_INS5_IJNSA_ILi8EEESF_EEENS5_IJSF_SB_EEEEEEEvNS4_8identityES15_NS16_INS17_ILi2ELi4ELi3EEES1A_NSY_INS5_IJSE_S1B_EEENS5_IJSB_SE_EEEEEEEvS1G_EENS_8epilogue10collective18CollectiveEpilogueINS1N_23Sm100TmaWarpSpecializedILi1ELi1ELi32ELb0ELb0EEEJSG_NS5_IJNSY_ISE_SB_EES1S_EEESH_SI_SH_SI_NS1N_6fusion15FusionCallbacksIS1R_NS1U_17LinearCombinationISH_fSH_fLNS_15FloatRoundStyleE2EEESG_S1T_JEEENS4_5SM1004TMEM4LOAD26SM100_TMEM_LOAD_16dp32b32xES15_NS16_IS1H_S1A_NSY_INS5_IJS1B_SE_EEENS5_IJSE_SB_EEEEEEENS4_39AutoVectorizingCopyWithAssumedAlignmentILi128EEENS4_14SM90_TMA_STOREES27_S29_S29_EEEvvEEEEvNT_6ParamsE --------------------------
	.section	.nv.shared._ZN7cutlass13device_kernelINS_4gemm6kernel13GemmUniversalIN4cute5tupleIJiiiiEEENS1_10collective13CollectiveMmaINS1_35MainloopSm100TmaUmmaWarpSpecializedILi13ELi2ELi4ENS5_IJNS4_1CILi1EEESB_SB_EEEEENS5_IJNSA_ILi64EEESE_NSA_ILi128EEEEEENS_12float_e5m2_tENS5_IJlSB_lEEENS_12float_e4m3_tENS5_IJSB_llEEENS4_8TiledMMAINS4_8MMA_AtomIJNS4_10MMA_TraitsINS4_19SM100_MMA_F8F6F4_SSEJSH_SJ_fSE_SE_NS4_17integral_constantINS4_4UMMA5MajorELSR_0EEENSP_ISR_LSR_1EEENSP_INSQ_7ScaleInELSU_0EEESV_EEEEEENS4_6LayoutISC_NS5_IJNSA_ILi0EEESZ_SZ_EEEEENS5_IJNS4_10UnderscoreES12_S12_EEEEENS4_13SM90_TMA_LOADENS4_14ComposedLayoutINS4_7SwizzleILi3ELi4ELi3EEENS4_18smem_ptr_flag_bitsILi8EEENSY_INS5_IJNSA_ILi8EEESF_EEENS5_IJSF_SB_EEEEEEEvNS4_8identityES15_NS16_INS17_ILi2ELi4ELi3EEES1A_NSY_INS5_IJSE_S1B_EEENS5_IJSB_SE_EEEEEEEvS1G_EENS_8epilogue10collective18CollectiveEpilogueINS1N_23Sm100TmaWarpSpecializedILi1ELi1ELi32ELb0ELb0EEEJSG_NS5_IJNSY_ISE_SB_EES1S_EEESH_SI_SH_SI_NS1N_6fusion15FusionCallbacksIS1R_NS1U_17LinearCombinationISH_fSH_fLNS_15FloatRoundStyleE2EEESG_S1T_JEEENS4_5SM1004TMEM4LOAD26SM100_TMEM_LOAD_16dp32b32xES15_NS16_IS1H_S1A_NSY_INS5_IJS1B_SE_EEENS5_IJSE_SB_EEEEEEENS4_39AutoVectorizingCopyWithAssumedAlignmentILi128EEENS4_14SM90_TMA_STOREES27_S29_S29_EEEvvEEEEvNT_6ParamsE,"aw",@nobits
	.sectionflags	@""
	.align	16
	.zero		1024


//--------------------- .nv.shared.reserved.0     --------------------------
	.section	.nv.shared.reserved.0,"aw",@nobits
	.weak		__nv_reservedSMEM_offset_0_alias
	.size		__nv_reservedSMEM_offset_0_alias, 0, 64
	.other		__nv_reservedSMEM_offset_0_alias,@"STO_CUDA_RESERVED_SHARED STV_DEFAULT"
__nv_reservedSMEM_offset_0_alias:
	.zero		0
.nv.shared.reserved.0:
	.zero		64
	.weak		__nv_reservedSMEM_tcgen05_partition
	.type		__nv_reservedSMEM_tcgen05_partition,@object
	.size		__nv_reservedSMEM_tcgen05_partition,(.L_0 - __nv_reservedSMEM_tcgen05_partition)
__nv_reservedSMEM_tcgen05_partition:
	.zero		32
.L_0:


//--------------------- .nv.global                --------------------------
	.section	.nv.global,"aw",@nobits
.nv.global:
	.type		_ZN40_INTERNAL_86525805_4_k_cu_d0e893e9_259154cute1_E,@object
	.size		_ZN40_INTERNAL_86525805_4_k_cu_d0e893e9_259154cute1_E,(_ZN40_INTERNAL_86525805_4_k_cu_d0e893e9_259154cuda3std3__45__cpo6cbeginE - _ZN40_INTERNAL_86525805_4_k_cu_d0e893e9_259154cute1_E)
_ZN40_INTERNAL_86525805_4_k_cu_d0e893e9_259154cute1_E:
	.zero		1
	.type		_ZN40_INTERNAL_86525805_4_k_cu_d0e893e9_259154cuda3std3__45__cpo6cbeginE,@object
	.size		_ZN40_INTERNAL_86525805_4_k_cu_d0e893e9_259154cuda3std3__45__cpo6cbeginE,(_ZN40_INTERNAL_86525805_4_k_cu_d0e893e9_259154cuda3std3__48in_placeE - _ZN40_INTERNAL_86525805_4_k_cu_d0e893e9_259154cuda3std3__45__cpo6cbeginE)
_ZN40_INTERNAL_86525805_4_k_cu_d0e893e9_259154cuda3std3__45__cpo6cbeginE:
	.zero		1
	.type		_ZN40_INTERNAL_86525805_4_k_cu_d0e893e9_259154cuda3std3__48in_placeE,@object
	.size		_ZN40_INTERNAL_86525805_4_k_cu_d0e893e9_259154cuda3std3__48in_placeE,(_ZN40_INTERNAL_86525805_4_k_cu_d0e893e9_259154cuda3std6ranges3__45__cpo9iter_moveE - _ZN40_INTERNAL_86525805_4_k_cu_d0e893e9_259154cuda3std3__48in_placeE)
_ZN40_INTERNAL_86525805_4_k_cu_d0e893e9_259154cuda3std3__48in_placeE:
	.zero		1
	.type		_ZN40_INTERNAL_86525805_4_k_cu_d0e893e9_259154cuda3std6ranges3__45__cpo9iter_moveE,@object
	.size		_ZN40_INTERNAL_86525805_4_k_cu_d0e893e9_259154cuda3std6ranges3__45__cpo9iter_moveE,(_ZN40_INTERNAL_86525805_4_k_cu_d0e893e9_259154cuda3std3__45__cpo5beginE - _ZN40_INTERNAL_86525805_4_k_cu_d0e893e9_259154cuda3std6ranges3__45__cpo9iter_moveE)
_ZN40_INTERNAL_86525805_4_k_cu_d0e893e9_259154cuda3std6ranges3__45__cpo9iter_moveE:
	.zero		1
	.type		_ZN40_INTERNAL_86525805_4_k_cu_d0e893e9_259154cuda3std3__45__cpo5beginE,@object
	.size		_ZN40_INTERNAL_86525805_4_k_cu_d0e893e9_259154cuda3std3__45__cpo5beginE,(_ZN40_INTERNAL_86525805_4_k_cu_d0e893e9_259154cuda3std3__442_GLOBAL__N__86525805_4_k_cu_d0e893e9_259156ignoreE - _ZN40_INTERNAL_86525805_4_k_cu_d0e893e9_259154cuda3std3__45__cpo5beginE)
_ZN40_INTERNAL_86525805_4_k_cu_d0e893e9_259154cuda3std3__45__cpo5beginE:
	.zero		1
	.type		_ZN40_INTERNAL_86525805_4_k_cu_d0e893e9_259154cuda3std3__442_GLOBAL__N__86525805_4_k_cu_d0e893e9_259156ignoreE,@object
	.size		_ZN40_INTERNAL_86525805_4_k_cu_d0e893e9_259154cuda3std3__442_GLOBAL__N__86525805_4_k_cu_d0e893e9_259156ignoreE,(_ZN40_INTERNAL_86525805_4_k_cu_d0e893e9_259154cute7productE - _ZN40_INTERNAL_86525805_4_k_cu_d0e893e9_259154cuda3std3__442_GLOBAL__N__86525805_4_k_cu_d0e893e9_259156ignoreE)
_ZN40_INTERNAL_86525805_4_k_cu_d0e893e9_259154cuda3std3__442_GLOBAL__N__86525805_4_k_cu_d0e893e9_259156ignoreE:
	.zero		1
	.type		_ZN40_INTERNAL_86525805_4_k_cu_d0e893e9_259154cute7productE,@object
	.size		_ZN40_INTERNAL_86525805_4_k_cu_d0e893e9_259154cute7productE,(_ZN40_INTERNAL_86525805_4_k_cu_d0e893e9_259154cuda3std3__45__cpo3endE - _ZN40_INTERNAL_86525805_4_k_cu_d0e893e9_259154cute7productE)
_ZN40_INTERNAL_86525805_4_k_cu_d0e893e9_259154cute7productE:
	.zero		1
	.type		_ZN40_INTERNAL_86525805_4_k_cu_d0e893e9_259154cuda3std3__45__cpo3endE,@object
	.size		_ZN40_INTERNAL_86525805_4_k_cu_d0e893e9_259154cuda3std3__45__cpo3endE,(_ZN40_INTERNAL_86525805_4_k_cu_d0e893e9_259154cuda3std3__419piecewise_constructE - _ZN40_INTERNAL_86525805_4_k_cu_d0e893e9_259154cuda3std3__45__cpo3endE)
_ZN40_INTERNAL_86525805_4_k_cu_d0e893e9_259154cuda3std3__45__cpo3endE:
	.zero		1
	.type		_ZN40_INTERNAL_86525805_4_k_cu_d0e893e9_259154cuda3std3__419piecewise_constructE,@object
	.size		_ZN40_INTERNAL_86525805_4_k_cu_d0e893e9_259154cuda3std3__419piecewise_constructE,(_ZN40_INTERNAL_86525805_4_k_cu_d0e893e9_259154cuda3std3__45__cpo4cendE - _ZN40_INTERNAL_86525805_4_k_cu_d0e893e9_259154cuda3std3__419piecewise_constructE)
_ZN40_INTERNAL_86525805_4_k_cu_d0e893e9_259154cuda3std3__419piecewise_constructE:
	.zero		1
	.type		_ZN40_INTERNAL_86525805_4_k_cu_d0e893e9_259154cuda3std3__45__cpo4cendE,@object
	.size		_ZN40_INTERNAL_86525805_4_k_cu_d0e893e9_259154cuda3std3__45__cpo4cendE,(_ZN40_INTERNAL_86525805_4_k_cu_d0e893e9_259154cuda3std6ranges3__45__cpo4swapE - _ZN40_INTERNAL_86525805_4_k_cu_d0e893e9_259154cuda3std3__45__cpo4cendE)
_ZN40_INTERNAL_86525805_4_k_cu_d0e893e9_259154cuda3std3__45__cpo4cendE:
	.zero		1
	.type		_ZN40_INTERNAL_86525805_4_k_cu_d0e893e9_259154cuda3std6ranges3__45__cpo4swapE,@object
	.size		_ZN40_INTERNAL_86525805_4_k_cu_d0e893e9_259154cuda3std6ranges3__45__cpo4swapE,(.L_10 - _ZN40_INTERNAL_86525805_4_k_cu_d0e893e9_259154cuda3std6ranges3__45__cpo4swapE)
_ZN40_INTERNAL_86525805_4_k_cu_d0e893e9_259154cuda3std6ranges3__45__cpo4swapE:
	.zero		1
.L_10:


//--------------------- .nv.constant0._ZN7cutlass13device_kernelINS_4gemm6kernel13GemmUniversalIN4cute5tupleIJiiiiEEENS1_10collective13CollectiveMmaINS1_35MainloopSm100TmaUmmaWarpSpecializedILi13ELi2ELi4ENS5_IJNS4_1CILi1EEESB_SB_EEEEENS5_IJNSA_ILi64EEESE_NSA_ILi128EEEEEENS_12float_e5m2_tENS5_IJlSB_lEEENS_12float_e4m3_tENS5_IJSB_llEEENS4_8TiledMMAINS4_8MMA_AtomIJNS4_10MMA_TraitsINS4_19SM100_MMA_F8F6F4_SSEJSH_SJ_fSE_SE_NS4_17integral_constantINS4_4UMMA5MajorELSR_0EEENSP_ISR_LSR_1EEENSP_INSQ_7ScaleInELSU_0EEESV_EEEEEENS4_6LayoutISC_NS5_IJNSA_ILi0EEESZ_SZ_EEEEENS5_IJNS4_10UnderscoreES12_S12_EEEEENS4_13SM90_TMA_LOADENS4_14ComposedLayoutINS4_7SwizzleILi3ELi4ELi3EEENS4_18smem_ptr_flag_bitsILi8EEENSY_INS5_IJNSA_ILi8EEESF_EEENS5_IJSF_SB_EEEEEEEvNS4_8identityES15_NS16_INS17_ILi2ELi4ELi3EEES1A_NSY_INS5_IJSE_S1B_EEENS5_IJSB_SE_EEEEEEEvS1G_EENS_8epilogue10collective18CollectiveEpilogueINS1N_23Sm100TmaWarpSpecializedILi1ELi1ELi32ELb0ELb0EEEJSG_NS5_IJNSY_ISE_SB_EES1S_EEESH_SI_SH_SI_NS1N_6fusion15FusionCallbacksIS1R_NS1U_17LinearCombinationISH_fSH_fLNS_15FloatRoundStyleE2EEESG_S1T_JEEENS4_5SM1004TMEM4LOAD26SM100_TMEM_LOAD_16dp32b32xES15_NS16_IS1H_S1A_NSY_INS5_IJS1B_SE_EEENS5_IJSE_SB_EEEEEEENS4_39AutoVectorizingCopyWithAssumedAlignmentILi128EEENS4_14SM90_TMA_STOREES27_S29_S29_EEEvvEEEEvNT_6ParamsE --------------------------
	.section	.nv.constant0._ZN7cutlass13device_kernelINS_4gemm6kernel13GemmUniversalIN4cute5tupleIJiiiiEEENS1_10collective13CollectiveMmaINS1_35MainloopSm100TmaUmmaWarpSpecializedILi13ELi2ELi4ENS5_IJNS4_1CILi1EEESB_SB_EEEEENS5_IJNSA_ILi64EEESE_NSA_ILi128EEEEEENS_12float_e5m2_tENS5_IJlSB_lEEENS_12float_e4m3_tENS5_IJSB_llEEENS4_8TiledMMAINS4_8MMA_AtomIJNS4_10MMA_TraitsINS4_19SM100_MMA_F8F6F4_SSEJSH_SJ_fSE_SE_NS4_17integral_constantINS4_4UMMA5MajorELSR_0EEENSP_ISR_LSR_1EEENSP_INSQ_7ScaleInELSU_0EEESV_EEEEEENS4_6LayoutISC_NS5_IJNSA_ILi0EEESZ_SZ_EEEEENS5_IJNS4_10UnderscoreES12_S12_EEEEENS4_13SM90_TMA_LOADENS4_14ComposedLayoutINS4_7SwizzleILi3ELi4ELi3EEENS4_18smem_ptr_flag_bitsILi8EEENSY_INS5_IJNSA_ILi8EEESF_EEENS5_IJSF_SB_EEEEEEEvNS4_8identityES15_NS16_INS17_ILi2ELi4ELi3EEES1A_NSY_INS5_IJSE_S1B_EEENS5_IJSB_SE_EEEEEEEvS1G_EENS_8epilogue10collective18CollectiveEpilogueINS1N_23Sm100TmaWarpSpecializedILi1ELi1ELi32ELb0ELb0EEEJSG_NS5_IJNSY_ISE_SB_EES1S_EEESH_SI_SH_SI_NS1N_6fusion15FusionCallbacksIS1R_NS1U_17LinearCombinationISH_fSH_fLNS_15FloatRoundStyleE2EEESG_S1T_JEEENS4_5SM1004TMEM4LOAD26SM100_TMEM_LOAD_16dp32b32xES15_NS16_IS1H_S1A_NSY_INS5_IJS1B_SE_EEENS5_IJSE_SB_EEEEEEENS4_39AutoVectorizingCopyWithAssumedAlignmentILi128EEENS4_14SM90_TMA_STOREES27_S29_S29_EEEvvEEEEvNT_6ParamsE,"a",@progbits
	.sectionflags	@""
	.align	4
.nv.constant0._ZN7cutlass13device_kernelINS_4gemm6kernel13GemmUniversalIN4cute5tupleIJiiiiEEENS1_10collective13CollectiveMmaINS1_35MainloopSm100TmaUmmaWarpSpecializedILi13ELi2ELi4ENS5_IJNS4_1CILi1EEESB_SB_EEEEENS5_IJNSA_ILi64EEESE_NSA_ILi128EEEEEENS_12float_e5m2_tENS5_IJlSB_lEEENS_12float_e4m3_tENS5_IJSB_llEEENS4_8TiledMMAINS4_8MMA_AtomIJNS4_10MMA_TraitsINS4_19SM100_MMA_F8F6F4_SSEJSH_SJ_fSE_SE_NS4_17integral_constantINS4_4UMMA5MajorELSR_0EEENSP_ISR_LSR_1EEENSP_INSQ_7ScaleInELSU_0EEESV_EEEEEENS4_6LayoutISC_NS5_IJNSA_ILi0EEESZ_SZ_EEEEENS5_IJNS4_10UnderscoreES12_S12_EEEEENS4_13SM90_TMA_LOADENS4_14ComposedLayoutINS4_7SwizzleILi3ELi4ELi3EEENS4_18smem_ptr_flag_bitsILi8EEENSY_INS5_IJNSA_ILi8EEESF_EEENS5_IJSF_SB_EEEEEEEvNS4_8identityES15_NS16_INS17_ILi2ELi4ELi3EEES1A_NSY_INS5_IJSE_S1B_EEENS5_IJSB_SE_EEEEEEEvS1G_EENS_8epilogue10collective18CollectiveEpilogueINS1N_23Sm100TmaWarpSpecializedILi1ELi1ELi32ELb0ELb0EEEJSG_NS5_IJNSY_ISE_SB_EES1S_EEESH_SI_SH_SI_NS1N_6fusion15FusionCallbacksIS1R_NS1U_17LinearCombinationISH_fSH_fLNS_15FloatRoundStyleE2EEESG_S1T_JEEENS4_5SM1004TMEM4LOAD26SM100_TMEM_LOAD_16dp32b32xES15_NS16_IS1H_S1A_NSY_INS5_IJS1B_SE_EEENS5_IJSE_SB_EEEEEEENS4_39AutoVectorizingCopyWithAssumedAlignmentILi128EEENS4_14SM90_TMA_STOREES27_S29_S29_EEEvvEEEEvNT_6ParamsE:
	.zero		2944


//--------------------- SYMBOLS --------------------------

	.type		.nv.reservedSmem.offset0,@object
	.size		.nv.reservedSmem.offset0,0x4
	.type		.nv.reservedSmem.cap,@object
	.size		.nv.reservedSmem.cap,0x4
	.type		__assertfail,@function
